	.target	sm_90a

	.elftype	@"ET_EXEC"


//--------------------- .note.nv.tkinfo           --------------------------
	.section	.note.nv.tkinfo,"",@"SHT_NOTE"
	.sectionflags	@"SHF_NOTE_NV_TKINFO"
	.tkinfo
        /*0018*/ 	.word	0x00000002
        /*0030*/ 	.string	""
        /*0030*/ 	.string	"ptxas"
        /*0030*/ 	.string	"Cuda compilation tools, release 13.0, V13.0.88"
        /*0030*/ 	.string	"Build cuda_13.0.r13.0/compiler.36424714_0"
        /*0030*/ 	.string	"-arch sm_90a -m 64 "



//--------------------- .note.nv.cuinfo           --------------------------
	.section	.note.nv.cuinfo,"",@"SHT_NOTE"
	.sectionflags	@"SHF_NOTE_NV_CUINFO"
        /*0018*/ 	.short	0x0002
        /*001a*/ 	.short	0x005a
        /*001c*/ 	.short	0x0082
	.zero		2


//--------------------- .nv.info                  --------------------------
	.section	.nv.info,"",@"SHT_CUDA_INFO"
	.align	4


	//----- nvinfo : EIATTR_REGCOUNT
	.align		4
        /*0000*/ 	.byte	0x04, 0x2f
        /*0002*/ 	.short	(.L_15 - .L_14)
	.align		4
.L_14:
        /*0004*/ 	.word	index@(_ZN7cutlass13device_kernelINS_4gemm6kernel13GemmUniversalIN4cute5tupleIJiiiiEEENS1_10collective13CollectiveMmaINS1_34MainloopSm90TmaGmmaWarpSpecializedILi5ENS5_IJNS4_1CILi1EEENSA_ILi2EEESB_EEENS1_35KernelTmaWarpSpecializedCooperativeEEENS5_IJNSA_ILi128EEENSA_ILi256EEENSA_ILi64EEEEEENS_10tfloat32_tENS5_IJlSB_lEEESK_SL_NS4_8TiledMMAINS4_8MMA_AtomIJNS4_4SM904GMMA30MMA_64x256x8_F32TF32TF32_SS_TNILNSP_7ScaleInE1ELSR_1EEEEEENS4_6LayoutINS5_IJSC_SB_SB_EEENS5_IJSB_NSA_ILi0EEESW_EEEEENS5_IJNS4_10UnderscoreESZ_SZ_EEEEENS4_23SM90_TMA_LOAD_MULTICASTENS4_14ComposedLayoutINS4_7SwizzleILi3ELi4ELi3EEENS4_18smem_ptr_flag_bitsILi32EEENSU_INS5_IJNSA_ILi8EEENSA_ILi32EEEEEENS5_IJS19_SB_EEEEEEEvNS4_8identityENS4_13SM90_TMA_LOADES1D_vS1E_EENS_8epilogue10collective6detail29Sm90TmaWarpSpecializedAdapterINS1I_15DefaultEpilogueISK_SL_SL_NS1H_6thread17LinearCombinationISK_Li1EffLNS1M_9ScaleType4KindE0ELNS_15FloatRoundStyleE2ESK_EENS1_15EpilogueDefaultEEEEEvvEEEEvNT_6ParamsE)
        /*0008*/ 	.word	0x000000a8


	//----- nvinfo : EIATTR_FRAME_SIZE
	.align		4
.L_15:
        /*000c*/ 	.byte	0x04, 0x11
        /*000e*/ 	.short	(.L_17 - .L_16)
	.align		4
.L_16:
        /*0010*/ 	.word	index@(_ZN7cutlass13device_kernelINS_4gemm6kernel13GemmUniversalIN4cute5tupleIJiiiiEEENS1_10collective13CollectiveMmaINS1_34MainloopSm90TmaGmmaWarpSpecializedILi5ENS5_IJNS4_1CILi1EEENSA_ILi2EEESB_EEENS1_35KernelTmaWarpSpecializedCooperativeEEENS5_IJNSA_ILi128EEENSA_ILi256EEENSA_ILi64EEEEEENS_10tfloat32_tENS5_IJlSB_lEEESK_SL_NS4_8TiledMMAINS4_8MMA_AtomIJNS4_4SM904GMMA30MMA_64x256x8_F32TF32TF32_SS_TNILNSP_7ScaleInE1ELSR_1EEEEEENS4_6LayoutINS5_IJSC_SB_SB_EEENS5_IJSB_NSA_ILi0EEESW_EEEEENS5_IJNS4_10UnderscoreESZ_SZ_EEEEENS4_23SM90_TMA_LOAD_MULTICASTENS4_14ComposedLayoutINS4_7SwizzleILi3ELi4ELi3EEENS4_18smem_ptr_flag_bitsILi32EEENSU_INS5_IJNSA_ILi8EEENSA_ILi32EEEEEENS5_IJS19_SB_EEEEEEEvNS4_8identityENS4_13SM90_TMA_LOADES1D_vS1E_EENS_8epilogue10collective6detail29Sm90TmaWarpSpecializedAdapterINS1I_15DefaultEpilogueISK_SL_SL_NS1H_6thread17LinearCombinationISK_Li1EffLNS1M_9ScaleType4KindE0ELNS_15FloatRoundStyleE2ESK_EENS1_15EpilogueDefaultEEEEEvvEEEEvNT_6ParamsE)
        /*0014*/ 	.word	0x00000000


	//----- nvinfo : EIATTR_MIN_STACK_SIZE
	.align		4
.L_17:
        /*0018*/ 	.byte	0x04, 0x12
        /*001a*/ 	.short	(.L_19 - .L_18)
	.align		4
.L_18:
        /*001c*/ 	.word	index@(_ZN7cutlass13device_kernelINS_4gemm6kernel13GemmUniversalIN4cute5tupleIJiiiiEEENS1_10collective13CollectiveMmaINS1_34MainloopSm90TmaGmmaWarpSpecializedILi5ENS5_IJNS4_1CILi1EEENSA_ILi2EEESB_EEENS1_35KernelTmaWarpSpecializedCooperativeEEENS5_IJNSA_ILi128EEENSA_ILi256EEENSA_ILi64EEEEEENS_10tfloat32_tENS5_IJlSB_lEEESK_SL_NS4_8TiledMMAINS4_8MMA_AtomIJNS4_4SM904GMMA30MMA_64x256x8_F32TF32TF32_SS_TNILNSP_7ScaleInE1ELSR_1EEEEEENS4_6LayoutINS5_IJSC_SB_SB_EEENS5_IJSB_NSA_ILi0EEESW_EEEEENS5_IJNS4_10UnderscoreESZ_SZ_EEEEENS4_23SM90_TMA_LOAD_MULTICASTENS4_14ComposedLayoutINS4_7SwizzleILi3ELi4ELi3EEENS4_18smem_ptr_flag_bitsILi32EEENSU_INS5_IJNSA_ILi8EEENSA_ILi32EEEEEENS5_IJS19_SB_EEEEEEEvNS4_8identityENS4_13SM90_TMA_LOADES1D_vS1E_EENS_8epilogue10collective6detail29Sm90TmaWarpSpecializedAdapterINS1I_15DefaultEpilogueISK_SL_SL_NS1H_6thread17LinearCombinationISK_Li1EffLNS1M_9ScaleType4KindE0ELNS_15FloatRoundStyleE2ESK_EENS1_15EpilogueDefaultEEEEEvvEEEEvNT_6ParamsE)
        /*0020*/ 	.word	0x00000000
.L_19:


//--------------------- .nv.compat                --------------------------
	.section	.nv.compat,"",@"SHT_CUDA_COMPAT_INFO"
	.align	4
        /*0000*/ 	.byte	0x02, 0x09, 0x01, 0x00, 0x02, 0x02, 0x04, 0x00, 0x02, 0x05, 0x05, 0x00, 0x03, 0x07, 0x01, 0x01
        /*0010*/ 	.byte	0x02, 0x03, 0x01, 0x00, 0x02, 0x06, 0x01, 0x00, 0x04, 0x0b, 0x08, 0x00, 0x00, 0x00, 0x00, 0x00
        /*0020*/ 	.byte	0x00, 0x00, 0x00, 0x00


//--------------------- .nv.info._ZN7cutlass13device_kernelINS_4gemm6kernel13GemmUniversalIN4cute5tupleIJiiiiEEENS1_10collective13CollectiveMmaINS1_34MainloopSm90TmaGmmaWarpSpecializedILi5ENS5_IJNS4_1CILi1EEENSA_ILi2EEESB_EEENS1_35KernelTmaWarpSpecializedCooperativeEEENS5_IJNSA_ILi128EEENSA_ILi256EEENSA_ILi64EEEEEENS_10tfloat32_tENS5_IJlSB_lEEESK_SL_NS4_8TiledMMAINS4_8MMA_AtomIJNS4_4SM904GMMA30MMA_64x256x8_F32TF32TF32_SS_TNILNSP_7ScaleInE1ELSR_1EEEEEENS4_6LayoutINS5_IJSC_SB_SB_EEENS5_IJSB_NSA_ILi0EEESW_EEEEENS5_IJNS4_10UnderscoreESZ_SZ_EEEEENS4_23SM90_TMA_LOAD_MULTICASTENS4_14ComposedLayoutINS4_7SwizzleILi3ELi4ELi3EEENS4_18smem_ptr_flag_bitsILi32EEENSU_INS5_IJNSA_ILi8EEENSA_ILi32EEEEEENS5_IJS19_SB_EEEEEEEvNS4_8identityENS4_13SM90_TMA_LOADES1D_vS1E_EENS_8epilogue10collective6detail29Sm90TmaWarpSpecializedAdapterINS1I_15DefaultEpilogueISK_SL_SL_NS1H_6thread17LinearCombinationISK_Li1EffLNS1M_9ScaleType4KindE0ELNS_15FloatRoundStyleE2ESK_EENS1_15EpilogueDefaultEEEEEvvEEEEvNT_6ParamsE --------------------------
	.section	.nv.info._ZN7cutlass13device_kernelINS_4gemm6kernel13GemmUniversalIN4cute5tupleIJiiiiEEENS1_10collective13CollectiveMmaINS1_34MainloopSm90TmaGmmaWarpSpecializedILi5ENS5_IJNS4_1CILi1EEENSA_ILi2EEESB_EEENS1_35KernelTmaWarpSpecializedCooperativeEEENS5_IJNSA_ILi128EEENSA_ILi256EEENSA_ILi64EEEEEENS_10tfloat32_tENS5_IJlSB_lEEESK_SL_NS4_8TiledMMAINS4_8MMA_AtomIJNS4_4SM904GMMA30MMA_64x256x8_F32TF32TF32_SS_TNILNSP_7ScaleInE1ELSR_1EEEEEENS4_6LayoutINS5_IJSC_SB_SB_EEENS5_IJSB_NSA_ILi0EEESW_EEEEENS5_IJNS4_10UnderscoreESZ_SZ_EEEEENS4_23SM90_TMA_LOAD_MULTICASTENS4_14ComposedLayoutINS4_7SwizzleILi3ELi4ELi3EEENS4_18smem_ptr_flag_bitsILi32EEENSU_INS5_IJNSA_ILi8EEENSA_ILi32EEEEEENS5_IJS19_SB_EEEEEEEvNS4_8identityENS4_13SM90_TMA_LOADES1D_vS1E_EENS_8epilogue10collective6detail29Sm90TmaWarpSpecializedAdapterINS1I_15DefaultEpilogueISK_SL_SL_NS1H_6thread17LinearCombinationISK_Li1EffLNS1M_9ScaleType4KindE0ELNS_15FloatRoundStyleE2ESK_EENS1_15EpilogueDefaultEEEEEvvEEEEvNT_6ParamsE,"",@"SHT_CUDA_INFO"
	.sectionflags	@""
	.align	4


	//----- nvinfo : EIATTR_CUDA_API_VERSION
	.align		4
        /*0000*/ 	.byte	0x04, 0x37
        /*0002*/ 	.short	(.L_21 - .L_20)
.L_20:
        /*0004*/ 	.word	0x00000082


	//----- nvinfo : EIATTR_KPARAM_INFO
	.align		4
.L_21:
        /*0008*/ 	.byte	0x04, 0x17
        /*000a*/ 	.short	(.L_23 - .L_22)
.L_22:
        /*000c*/ 	.word	0x00000000
        /*0010*/ 	.short	0x0000
        /*0012*/ 	.short	0x0070
        /*0014*/ 	.byte	0x00, 0xf0, 0x01, 0x10


	//----- nvinfo : EIATTR_SPARSE_MMA_MASK
	.align		4
.L_23:
        /*0018*/ 	.byte	0x03, 0x50
        /*001a*/ 	.short	0x0000


	//----- nvinfo : EIATTR_MAXREG_COUNT
	.align		4
        /*001c*/ 	.byte	0x03, 0x1b
        /*001e*/ 	.short	0x00a8


	//----- nvinfo : EIATTR_NUM_BARRIERS
	.align		4
        /*0020*/ 	.byte	0x02, 0x4c
        /*0022*/ 	.byte	0x01
	.zero		1


	//----- nvinfo : EIATTR_EXTERNS
	.align		4
        /*0024*/ 	.byte	0x04, 0x0f
        /*0026*/ 	.short	(.L_25 - .L_24)


	//   ....[0]....
	.align		4
.L_24:
        /*0028*/ 	.word	index@(__assertfail)


	//----- nvinfo : EIATTR_MERCURY_ISA_VERSION
	.align		4
.L_25:
        /*002c*/ 	.byte	0x03, 0x5f
        /*002e*/ 	.short	0x0101


	//----- nvinfo : EIATTR_INT_WARP_WIDE_INSTR_OFFSETS
	.align		4
        /*0030*/ 	.byte	0x04, 0x31
        /*0032*/ 	.short	(.L_27 - .L_26)


	//   ....[0]....
.L_26:
        /*0034*/ 	.word	0x00000490


	//   ....[1]....
        /*0038*/ 	.word	0x000004b0


	//   ....[2]....
        /*003c*/ 	.word	0x00000660


	//----- nvinfo : EIATTR_COOP_GROUP_MASK_REGIDS
	.align		4
.L_27:
        /*0040*/ 	.byte	0x04, 0x29
        /*0042*/ 	.short	(.L_29 - .L_28)


	//   ....[0]....
.L_28:
        /*0044*/ 	.word	0xffffffff


	//   ....[1]....
        /*0048*/ 	.word	0xffffffff


	//   ....[2]....
        /*004c*/ 	.word	0xffffffff


	//   ....[3]....
        /*0050*/ 	.word	0xffffffff


	//   ....[4]....
        /*0054*/ 	.word	0xffffffff


	//   ....[5]....
        /*0058*/ 	.word	0xffffffff


	//----- nvinfo : EIATTR_COOP_GROUP_INSTR_OFFSETS
	.align		4
.L_29:
        /*005c*/ 	.byte	0x04, 0x28
        /*005e*/ 	.short	(.L_31 - .L_30)


	//   ....[0]....
.L_30:
        /*0060*/ 	.word	0x00000060


	//   ....[1]....
        /*0064*/ 	.word	0x00000070


	//   ....[2]....
        /*0068*/ 	.word	0x00000130


	//   ....[3]....
        /*006c*/ 	.word	0x000002e0


	//   ....[4]....
        /*0070*/ 	.word	0x000007a0


	//   ....[5]....
        /*0074*/ 	.word	0x000011f0


	//----- nvinfo : EIATTR_REG_RECONFIG
	.align		4
.L_31:
        /*0078*/ 	.byte	0x01, 0x54
	.zero		2


	//----- nvinfo : EIATTR_SYSCALL_OFFSETS
	.align		4
        /*007c*/ 	.byte	0x04, 0x46
        /*007e*/ 	.short	(.L_33 - .L_32)


	//   ....[0]....
.L_32:
        /*0080*/ 	.word	0x000013b0


	//----- nvinfo : EIATTR_MBARRIER_INSTR_OFFSETS
	.align		4
.L_33:
        /*0084*/ 	.byte	0x04, 0x39
        /*0086*/ 	.short	(.L_35 - .L_34)


	//   ....[0]....
.L_34:
        /*0088*/ 	.word	0x00000230
        /*008c*/ 	.word	0x000000ff
        /*0090*/ 	.word	0x00000000
        /*0094*/ 	.short	0x0100
        /*0096*/ 	.byte	0x08
	.zero		1


	//   ....[1]....
        /*0098*/ 	.word	0x00000240
        /*009c*/ 	.word	0x000000ff
        /*00a0*/ 	.word	0x00000028
        /*00a4*/ 	.short	0x0100
        /*00a6*/ 	.byte	0x08
	.zero		1


	//   ....[2]....
        /*00a8*/ 	.word	0x00000250
        /*00ac*/ 	.word	0x000000ff
        /*00b0*/ 	.word	0x00000008
        /*00b4*/ 	.short	0x0100
        /*00b6*/ 	.byte	0x08
	.zero		1


	//   ....[3]....
        /*00b8*/ 	.word	0x00000260
        /*00bc*/ 	.word	0x000000ff
        /*00c0*/ 	.word	0x00000030
        /*00c4*/ 	.short	0x0100
        /*00c6*/ 	.byte	0x08
	.zero		1


	//   ....[4]....
        /*00c8*/ 	.word	0x00000270
        /*00cc*/ 	.word	0x000000ff
        /*00d0*/ 	.word	0x00000010
        /*00d4*/ 	.short	0x0100
        /*00d6*/ 	.byte	0x08
	.zero		1


	//   ....[5]....
        /*00d8*/ 	.word	0x00000280
        /*00dc*/ 	.word	0x000000ff
        /*00e0*/ 	.word	0x00000038
        /*00e4*/ 	.short	0x0100
        /*00e6*/ 	.byte	0x08
	.zero		1


	//   ....[6]....
        /*00e8*/ 	.word	0x00000290
        /*00ec*/ 	.word	0x000000ff
        /*00f0*/ 	.word	0x00000018
        /*00f4*/ 	.short	0x0100
        /*00f6*/ 	.byte	0x08
	.zero		1


	//   ....[7]....
        /*00f8*/ 	.word	0x000002a0
        /*00fc*/ 	.word	0x000000ff
        /*0100*/ 	.word	0x00000040
        /*0104*/ 	.short	0x0100
        /*0106*/ 	.byte	0x08
	.zero		1


	//   ....[8]....
        /*0108*/ 	.word	0x000002b0
        /*010c*/ 	.word	0x000000ff
        /*0110*/ 	.word	0x00000020
        /*0114*/ 	.short	0x0100
        /*0116*/ 	.byte	0x08
	.zero		1


	//   ....[9]....
        /*0118*/ 	.word	0x000002c0
        /*011c*/ 	.word	0x000000ff
        /*0120*/ 	.word	0x00000048
        /*0124*/ 	.short	0x0100
        /*0126*/ 	.byte	0x08
	.zero		1


	//   ....[10]....
        /*0128*/ 	.word	0x000006e0
        /*012c*/ 	.word	0x000000ff
        /*0130*/ 	.word	0x00000060
        /*0134*/ 	.short	0x0100
        /*0136*/ 	.byte	0x06
	.zero		1


	//   ....[11]....
        /*0138*/ 	.word	0x00000750
        /*013c*/ 	.word	0x000000ff
        /*0140*/ 	.word	0x00000068
        /*0144*/ 	.short	0x0100
        /*0146*/ 	.byte	0x06
	.zero		1


	//   ....[12]....
        /*0148*/ 	.word	0x00001470
        /*014c*/ 	.word	0x00000003
        /*0150*/ 	.word	0x00000000
        /*0154*/ 	.short	0x010a
        /*0156*/ 	.byte	0x3f
	.zero		1


	//   ....[13]....
        /*0158*/ 	.word	0x000014b0
        /*015c*/ 	.word	0x00000003
        /*0160*/ 	.word	0x00000000
        /*0164*/ 	.short	0x010a
        /*0166*/ 	.byte	0x3f
	.zero		1


	//   ....[14]....
        /*0168*/ 	.word	0x00001ab0
        /*016c*/ 	.word	0x00000005
        /*0170*/ 	.word	0x00000000
        /*0174*/ 	.short	0x010a
        /*0176*/ 	.byte	0x3f
	.zero		1


	//   ....[15]....
        /*0178*/ 	.word	0x00001af0
        /*017c*/ 	.word	0x00000005
        /*0180*/ 	.word	0x00000000
        /*0184*/ 	.short	0x010a
        /*0186*/ 	.byte	0x3f
	.zero		1


	//   ....[16]....
        /*0188*/ 	.word	0x00001f80
        /*018c*/ 	.word	0x00000005
        /*0190*/ 	.word	0x00000000
        /*0194*/ 	.short	0x0101
        /*0196*/ 	.byte	0x3f
	.zero		1


	//   ....[17]....
        /*0198*/ 	.word	0x000021a0
        /*019c*/ 	.word	0x00000003
        /*01a0*/ 	.word	0x00000000
        /*01a4*/ 	.short	0x0101
        /*01a6*/ 	.byte	0x3f
	.zero		1


	//   ....[18]....
        /*01a8*/ 	.word	0x0000af70
        /*01ac*/ 	.word	0x00000014
        /*01b0*/ 	.word	0x00000028
        /*01b4*/ 	.short	0x010a
        /*01b6*/ 	.byte	0x3f
	.zero		1


	//   ....[19]....
        /*01b8*/ 	.word	0x0000b3b0
        /*01bc*/ 	.word	0x00000003
        /*01c0*/ 	.word	0x00000068
        /*01c4*/ 	.short	0x0101
        /*01c6*/ 	.byte	0x3f
	.zero		1


	//   ....[20]....
        /*01c8*/ 	.word	0x0000bb00
        /*01cc*/ 	.word	0x00000007
        /*01d0*/ 	.word	0x00000000
        /*01d4*/ 	.short	0x010a
        /*01d6*/ 	.byte	0x3f
	.zero		1


	//   ....[21]....
        /*01d8*/ 	.word	0x0000bb80
        /*01dc*/ 	.word	0x00000008
        /*01e0*/ 	.word	0x00000000
        /*01e4*/ 	.short	0x010a
        /*01e6*/ 	.byte	0x3f
	.zero		1


	//   ....[22]....
        /*01e8*/ 	.word	0x0000bc10
        /*01ec*/ 	.word	0x00000009
        /*01f0*/ 	.word	0x00000000
        /*01f4*/ 	.short	0x010a
        /*01f6*/ 	.byte	0x3f
	.zero		1


	//   ....[23]....
        /*01f8*/ 	.word	0x0000bca0
        /*01fc*/ 	.word	0x00000006
        /*0200*/ 	.word	0x00000000
        /*0204*/ 	.short	0x010a
        /*0206*/ 	.byte	0x3f
	.zero		1


	//   ....[24]....
        /*0208*/ 	.word	0x0000bd30
        /*020c*/ 	.word	0x00000003
        /*0210*/ 	.word	0x00000000
        /*0214*/ 	.short	0x010a
        /*0216*/ 	.byte	0x3f
	.zero		1


	//   ....[25]....
        /*0218*/ 	.word	0x0000bd90
        /*021c*/ 	.word	0x00000003
        /*0220*/ 	.word	0x00000000
        /*0224*/ 	.short	0x010a
        /*0226*/ 	.byte	0x3f
	.zero		1


	//   ....[26]....
        /*0228*/ 	.word	0x0000bde0
        /*022c*/ 	.word	0x00000005
        /*0230*/ 	.word	0x00000000
        /*0234*/ 	.short	0x010a
        /*0236*/ 	.byte	0x3f
	.zero		1


	//   ....[27]....
        /*0238*/ 	.word	0x0000beb0
        /*023c*/ 	.word	0x00000014
        /*0240*/ 	.word	0x00000028
        /*0244*/ 	.short	0x010a
        /*0246*/ 	.byte	0x3f
	.zero		1


	//   ....[28]....
        /*0248*/ 	.word	0x0000bf80
        /*024c*/ 	.word	0x00000007
        /*0250*/ 	.word	0x00000000
        /*0254*/ 	.short	0x010a
        /*0256*/ 	.byte	0x3f
	.zero		1


	//   ....[29]....
        /*0258*/ 	.word	0x0000bfd0
        /*025c*/ 	.word	0x00000008
        /*0260*/ 	.word	0x00000000
        /*0264*/ 	.short	0x010a
        /*0266*/ 	.byte	0x3f
	.zero		1


	//   ....[30]....
        /*0268*/ 	.word	0x0000c020
        /*026c*/ 	.word	0x00000009
        /*0270*/ 	.word	0x00000000
        /*0274*/ 	.short	0x010a
        /*0276*/ 	.byte	0x3f
	.zero		1


	//   ....[31]....
        /*0278*/ 	.word	0x0000c070
        /*027c*/ 	.word	0x00000006
        /*0280*/ 	.word	0x00000000
        /*0284*/ 	.short	0x010a
        /*0286*/ 	.byte	0x3f
	.zero		1


	//----- nvinfo : EIATTR_NUM_MBARRIERS
	.align		4
.L_35:
        /*0288*/ 	.byte	0x03, 0x38
        /*028a*/ 	.short	0x000c


	//----- nvinfo : EIATTR_EXIT_INSTR_OFFSETS
	.align		4
        /*028c*/ 	.byte	0x04, 0x1c
        /*028e*/ 	.short	(.L_37 - .L_36)


	//   ....[0]....
.L_36:
        /*0290*/ 	.word	0x00000900


	//   ....[1]....
        /*0294*/ 	.word	0x00001120


	//   ....[2]....
        /*0298*/ 	.word	0x0000a690


	//   ....[3]....
        /*029c*/ 	.word	0x0000abf0


	//   ....[4]....
        /*02a0*/ 	.word	0x0000bd80


	//----- nvinfo : EIATTR_MAX_THREADS
	.align		4
.L_37:
        /*02a4*/ 	.byte	0x04, 0x05
        /*02a6*/ 	.short	(.L_39 - .L_38)
.L_38:
        /*02a8*/ 	.word	0x00000180
        /*02ac*/ 	.word	0x00000001
        /*02b0*/ 	.word	0x00000001


	//----- nvinfo : EIATTR_CRS_STACK_SIZE
	.align		4
.L_39:
        /*02b4*/ 	.byte	0x04, 0x1e
        /*02b6*/ 	.short	(.L_41 - .L_40)
.L_40:
        /*02b8*/ 	.word	0x00000000


	//----- nvinfo : EIATTR_CBANK_PARAM_SIZE
	.align		4
.L_41:
        /*02bc*/ 	.byte	0x03, 0x19
        /*02be*/ 	.short	0x0470


	//----- nvinfo : EIATTR_PARAM_CBANK
	.align		4
        /*02c0*/ 	.byte	0x04, 0x0a
        /*02c2*/ 	.short	(.L_43 - .L_42)
	.align		4
.L_42:
        /*02c4*/ 	.word	index@(.nv.constant0._ZN7cutlass13device_kernelINS_4gemm6kernel13GemmUniversalIN4cute5tupleIJiiiiEEENS1_10collective13CollectiveMmaINS1_34MainloopSm90TmaGmmaWarpSpecializedILi5ENS5_IJNS4_1CILi1EEENSA_ILi2EEESB_EEENS1_35KernelTmaWarpSpecializedCooperativeEEENS5_IJNSA_ILi128EEENSA_ILi256EEENSA_ILi64EEEEEENS_10tfloat32_tENS5_IJlSB_lEEESK_SL_NS4_8TiledMMAINS4_8MMA_AtomIJNS4_4SM904GMMA30MMA_64x256x8_F32TF32TF32_SS_TNILNSP_7ScaleInE1ELSR_1EEEEEENS4_6LayoutINS5_IJSC_SB_SB_EEENS5_IJSB_NSA_ILi0EEESW_EEEEENS5_IJNS4_10UnderscoreESZ_SZ_EEEEENS4_23SM90_TMA_LOAD_MULTICASTENS4_14ComposedLayoutINS4_7SwizzleILi3ELi4ELi3EEENS4_18smem_ptr_flag_bitsILi32EEENSU_INS5_IJNSA_ILi8EEENSA_ILi32EEEEEENS5_IJS19_SB_EEEEEEEvNS4_8identityENS4_13SM90_TMA_LOADES1D_vS1E_EENS_8epilogue10collective6detail29Sm90TmaWarpSpecializedAdapterINS1I_15DefaultEpilogueISK_SL_SL_NS1H_6thread17LinearCombinationISK_Li1EffLNS1M_9ScaleType4KindE0ELNS_15FloatRoundStyleE2ESK_EENS1_15EpilogueDefaultEEEEEvvEEEEvNT_6ParamsE)
        /*02c8*/ 	.short	0x0210
        /*02ca*/ 	.short	0x0470


	//----- nvinfo : EIATTR_SW_WAR
	.align		4
.L_43:
        /*02cc*/ 	.byte	0x04, 0x36
        /*02ce*/ 	.short	(.L_45 - .L_44)
.L_44:
        /*02d0*/ 	.word	0x00000008
.L_45:


//--------------------- .nv.callgraph             --------------------------
	.section	.nv.callgraph,"",@"SHT_CUDA_CALLGRAPH"
	.align	4
	.sectionentsize	8
	.align		4
        /*0000*/ 	.word	0x00000000
	.align		4
        /*0004*/ 	.word	0xffffffff
	.align		4
        /*0008*/ 	.word	index@(_ZN7cutlass13device_kernelINS_4gemm6kernel13GemmUniversalIN4cute5tupleIJiiiiEEENS1_10collective13CollectiveMmaINS1_34MainloopSm90TmaGmmaWarpSpecializedILi5ENS5_IJNS4_1CILi1EEENSA_ILi2EEESB_EEENS1_35KernelTmaWarpSpecializedCooperativeEEENS5_IJNSA_ILi128EEENSA_ILi256EEENSA_ILi64EEEEEENS_10tfloat32_tENS5_IJlSB_lEEESK_SL_NS4_8TiledMMAINS4_8MMA_AtomIJNS4_4SM904GMMA30MMA_64x256x8_F32TF32TF32_SS_TNILNSP_7ScaleInE1ELSR_1EEEEEENS4_6LayoutINS5_IJSC_SB_SB_EEENS5_IJSB_NSA_ILi0EEESW_EEEEENS5_IJNS4_10UnderscoreESZ_SZ_EEEEENS4_23SM90_TMA_LOAD_MULTICASTENS4_14ComposedLayoutINS4_7SwizzleILi3ELi4ELi3EEENS4_18smem_ptr_flag_bitsILi32EEENSU_INS5_IJNSA_ILi8EEENSA_ILi32EEEEEENS5_IJS19_SB_EEEEEEEvNS4_8identityENS4_13SM90_TMA_LOADES1D_vS1E_EENS_8epilogue10collective6detail29Sm90TmaWarpSpecializedAdapterINS1I_15DefaultEpilogueISK_SL_SL_NS1H_6thread17LinearCombinationISK_Li1EffLNS1M_9ScaleType4KindE0ELNS_15FloatRoundStyleE2ESK_EENS1_15EpilogueDefaultEEEEEvvEEEEvNT_6ParamsE)
	.align		4
        /*000c*/ 	.word	index@(__assertfail)
	.align		4
        /*0010*/ 	.word	0x00000000
	.align		4
        /*0014*/ 	.word	0xfffffffe
	.align		4
        /*0018*/ 	.word	0x00000000
	.align		4
        /*001c*/ 	.word	0xfffffffd
	.align		4
        /*0020*/ 	.word	0x00000000
	.align		4
        /*0024*/ 	.word	0xfffffffc


//--------------------- .nv.constant4             --------------------------
	.section	.nv.constant4,"a",@progbits
	.align	8
	.align		8
.nv.constant4:
        /*0000*/ 	.dword	__assertfail
	.align		8
        /*0008*/ 	.dword	__unnamed_1
	.align		8
        /*0010*/ 	.dword	_ZN39_INTERNAL_b277fbdc_4_k_cu_3e5120a3_62624cuda3std3__45__cpo5beginE
	.align		8
        /*0018*/ 	.dword	_ZN39_INTERNAL_b277fbdc_4_k_cu_3e5120a3_62624cuda3std3__45__cpo3endE
	.align		8
        /*0020*/ 	.dword	_ZN39_INTERNAL_b277fbdc_4_k_cu_3e5120a3_62624cuda3std3__45__cpo6cbeginE
	.align		8
        /*0028*/ 	.dword	_ZN39_INTERNAL_b277fbdc_4_k_cu_3e5120a3_62624cuda3std3__45__cpo4cendE
	.align		8
        /*0030*/ 	.dword	_ZN39_INTERNAL_b277fbdc_4_k_cu_3e5120a3_62624cuda3std3__441_GLOBAL__N__b277fbdc_4_k_cu_3e5120a3_62626ignoreE
	.align		8
        /*0038*/ 	.dword	_ZN39_INTERNAL_b277fbdc_4_k_cu_3e5120a3_62624cuda3std3__419piecewise_constructE
	.align		8
        /*0040*/ 	.dword	_ZN39_INTERNAL_b277fbdc_4_k_cu_3e5120a3_62624cuda3std3__48in_placeE
	.align		8
        /*0048*/ 	.dword	_ZN39_INTERNAL_b277fbdc_4_k_cu_3e5120a3_62624cuda3std6ranges3__45__cpo4swapE
	.align		8
        /*0050*/ 	.dword	_ZN39_INTERNAL_b277fbdc_4_k_cu_3e5120a3_62624cuda3std6ranges3__45__cpo9iter_moveE
	.align		8
        /*0058*/ 	.dword	_ZN39_INTERNAL_b277fbdc_4_k_cu_3e5120a3_62624cute7productE
	.align		8
        /*0060*/ 	.dword	_ZN39_INTERNAL_b277fbdc_4_k_cu_3e5120a3_62624cute1_E
	.align		8
        /*0068*/ 	.dword	$str$22
	.align		8
        /*0070*/ 	.dword	$str$23


//--------------------- .text._ZN7cutlass13device_kernelINS_4gemm6kernel13GemmUniversalIN4cute5tupleIJiiiiEEENS1_10collective13CollectiveMmaINS1_34MainloopSm90TmaGmmaWarpSpecializedILi5ENS5_IJNS4_1CILi1EEENSA_ILi2EEESB_EEENS1_35KernelTmaWarpSpecializedCooperativeEEENS5_IJNSA_ILi128EEENSA_ILi256EEENSA_ILi64EEEEEENS_10tfloat32_tENS5_IJlSB_lEEESK_SL_NS4_8TiledMMAINS4_8MMA_AtomIJNS4_4SM904GMMA30MMA_64x256x8_F32TF32TF32_SS_TNILNSP_7ScaleInE1ELSR_1EEEEEENS4_6LayoutINS5_IJSC_SB_SB_EEENS5_IJSB_NSA_ILi0EEESW_EEEEENS5_IJNS4_10UnderscoreESZ_SZ_EEEEENS4_23SM90_TMA_LOAD_MULTICASTENS4_14ComposedLayoutINS4_7SwizzleILi3ELi4ELi3EEENS4_18smem_ptr_flag_bitsILi32EEENSU_INS5_IJNSA_ILi8EEENSA_ILi32EEEEEENS5_IJS19_SB_EEEEEEEvNS4_8identityENS4_13SM90_TMA_LOADES1D_vS1E_EENS_8epilogue10collective6detail29Sm90TmaWarpSpecializedAdapterINS1I_15DefaultEpilogueISK_SL_SL_NS1H_6thread17LinearCombinationISK_Li1EffLNS1M_9ScaleType4KindE0ELNS_15FloatRoundStyleE2ESK_EENS1_15EpilogueDefaultEEEEEvvEEEEvNT_6ParamsE --------------------------
	.section	.text._ZN7cutlass13device_kernelINS_4gemm6kernel13GemmUniversalIN4cute5tupleIJiiiiEEENS1_10collective13CollectiveMmaINS1_34MainloopSm90TmaGmmaWarpSpecializedILi5ENS5_IJNS4_1CILi1EEENSA_ILi2EEESB_EEENS1_35KernelTmaWarpSpecializedCooperativeEEENS5_IJNSA_ILi128EEENSA_ILi256EEENSA_ILi64EEEEEENS_10tfloat32_tENS5_IJlSB_lEEESK_SL_NS4_8TiledMMAINS4_8MMA_AtomIJNS4_4SM904GMMA30MMA_64x256x8_F32TF32TF32_SS_TNILNSP_7ScaleInE1ELSR_1EEEEEENS4_6LayoutINS5_IJSC_SB_SB_EEENS5_IJSB_NSA_ILi0EEESW_EEEEENS5_IJNS4_10UnderscoreESZ_SZ_EEEEENS4_23SM90_TMA_LOAD_MULTICASTENS4_14ComposedLayoutINS4_7SwizzleILi3ELi4ELi3EEENS4_18smem_ptr_flag_bitsILi32EEENSU_INS5_IJNSA_ILi8EEENSA_ILi32EEEEEENS5_IJS19_SB_EEEEEEEvNS4_8identityENS4_13SM90_TMA_LOADES1D_vS1E_EENS_8epilogue10collective6detail29Sm90TmaWarpSpecializedAdapterINS1I_15DefaultEpilogueISK_SL_SL_NS1H_6thread17LinearCombinationISK_Li1EffLNS1M_9ScaleType4KindE0ELNS_15FloatRoundStyleE2ESK_EENS1_15EpilogueDefaultEEEEEvvEEEEvNT_6ParamsE,"ax",@progbits
	.align	128
.text._ZN7cutlass13device_kernelINS_4gemm6kernel13GemmUniversalIN4cute5tupleIJiiiiEEENS1_10collective13CollectiveMmaINS1_34MainloopSm90TmaGmmaWarpSpecializedILi5ENS5_IJNS4_1CILi1EEENSA_ILi2EEESB_EEENS1_35KernelTmaWarpSpecializedCooperativeEEENS5_IJNSA_ILi128EEENSA_ILi256EEENSA_ILi64EEEEEENS_10tfloat32_tENS5_IJlSB_lEEESK_SL_NS4_8TiledMMAINS4_8MMA_AtomIJNS4_4SM904GMMA30MMA_64x256x8_F32TF32TF32_SS_TNILNSP_7ScaleInE1ELSR_1EEEEEENS4_6LayoutINS5_IJSC_SB_SB_EEENS5_IJSB_NSA_ILi0EEESW_EEEEENS5_IJNS4_10UnderscoreESZ_SZ_EEEEENS4_23SM90_TMA_LOAD_MULTICASTENS4_14ComposedLayoutINS4_7SwizzleILi3ELi4ELi3EEENS4_18smem_ptr_flag_bitsILi32EEENSU_INS5_IJNSA_ILi8EEENSA_ILi32EEEEEENS5_IJS19_SB_EEEEEEEvNS4_8identityENS4_13SM90_TMA_LOADES1D_vS1E_EENS_8epilogue10collective6detail29Sm90TmaWarpSpecializedAdapterINS1I_15DefaultEpilogueISK_SL_SL_NS1H_6thread17LinearCombinationISK_Li1EffLNS1M_9ScaleType4KindE0ELNS_15FloatRoundStyleE2ESK_EENS1_15EpilogueDefaultEEEEEvvEEEEvNT_6ParamsE:
        .type           _ZN7cutlass13device_kernelINS_4gemm6kernel13GemmUniversalIN4cute5tupleIJiiiiEEENS1_10collective13CollectiveMmaINS1_34MainloopSm90TmaGmmaWarpSpecializedILi5ENS5_IJNS4_1CILi1EEENSA_ILi2EEESB_EEENS1_35KernelTmaWarpSpecializedCooperativeEEENS5_IJNSA_ILi128EEENSA_ILi256EEENSA_ILi64EEEEEENS_10tfloat32_tENS5_IJlSB_lEEESK_SL_NS4_8TiledMMAINS4_8MMA_AtomIJNS4_4SM904GMMA30MMA_64x256x8_F32TF32TF32_SS_TNILNSP_7ScaleInE1ELSR_1EEEEEENS4_6LayoutINS5_IJSC_SB_SB_EEENS5_IJSB_NSA_ILi0EEESW_EEEEENS5_IJNS4_10UnderscoreESZ_SZ_EEEEENS4_23SM90_TMA_LOAD_MULTICASTENS4_14ComposedLayoutINS4_7SwizzleILi3ELi4ELi3EEENS4_18smem_ptr_flag_bitsILi32EEENSU_INS5_IJNSA_ILi8EEENSA_ILi32EEEEEENS5_IJS19_SB_EEEEEEEvNS4_8identityENS4_13SM90_TMA_LOADES1D_vS1E_EENS_8epilogue10collective6detail29Sm90TmaWarpSpecializedAdapterINS1I_15DefaultEpilogueISK_SL_SL_NS1H_6thread17LinearCombinationISK_Li1EffLNS1M_9ScaleType4KindE0ELNS_15FloatRoundStyleE2ESK_EENS1_15EpilogueDefaultEEEEEvvEEEEvNT_6ParamsE,@function
        .size           _ZN7cutlass13device_kernelINS_4gemm6kernel13GemmUniversalIN4cute5tupleIJiiiiEEENS1_10collective13CollectiveMmaINS1_34MainloopSm90TmaGmmaWarpSpecializedILi5ENS5_IJNS4_1CILi1EEENSA_ILi2EEESB_EEENS1_35KernelTmaWarpSpecializedCooperativeEEENS5_IJNSA_ILi128EEENSA_ILi256EEENSA_ILi64EEEEEENS_10tfloat32_tENS5_IJlSB_lEEESK_SL_NS4_8TiledMMAINS4_8MMA_AtomIJNS4_4SM904GMMA30MMA_64x256x8_F32TF32TF32_SS_TNILNSP_7ScaleInE1ELSR_1EEEEEENS4_6LayoutINS5_IJSC_SB_SB_EEENS5_IJSB_NSA_ILi0EEESW_EEEEENS5_IJNS4_10UnderscoreESZ_SZ_EEEEENS4_23SM90_TMA_LOAD_MULTICASTENS4_14ComposedLayoutINS4_7SwizzleILi3ELi4ELi3EEENS4_18smem_ptr_flag_bitsILi32EEENSU_INS5_IJNSA_ILi8EEENSA_ILi32EEEEEENS5_IJS19_SB_EEEEEEEvNS4_8identityENS4_13SM90_TMA_LOADES1D_vS1E_EENS_8epilogue10collective6detail29Sm90TmaWarpSpecializedAdapterINS1I_15DefaultEpilogueISK_SL_SL_NS1H_6thread17LinearCombinationISK_Li1EffLNS1M_9ScaleType4KindE0ELNS_15FloatRoundStyleE2ESK_EENS1_15EpilogueDefaultEEEEEvvEEEEvNT_6ParamsE,(.L_x_329 - _ZN7cutlass13device_kernelINS_4gemm6kernel13GemmUniversalIN4cute5tupleIJiiiiEEENS1_10collective13CollectiveMmaINS1_34MainloopSm90TmaGmmaWarpSpecializedILi5ENS5_IJNS4_1CILi1EEENSA_ILi2EEESB_EEENS1_35KernelTmaWarpSpecializedCooperativeEEENS5_IJNSA_ILi128EEENSA_ILi256EEENSA_ILi64EEEEEENS_10tfloat32_tENS5_IJlSB_lEEESK_SL_NS4_8TiledMMAINS4_8MMA_AtomIJNS4_4SM904GMMA30MMA_64x256x8_F32TF32TF32_SS_TNILNSP_7ScaleInE1ELSR_1EEEEEENS4_6LayoutINS5_IJSC_SB_SB_EEENS5_IJSB_NSA_ILi0EEESW_EEEEENS5_IJNS4_10UnderscoreESZ_SZ_EEEEENS4_23SM90_TMA_LOAD_MULTICASTENS4_14ComposedLayoutINS4_7SwizzleILi3ELi4ELi3EEENS4_18smem_ptr_flag_bitsILi32EEENSU_INS5_IJNSA_ILi8EEENSA_ILi32EEEEEENS5_IJS19_SB_EEEEEEEvNS4_8identityENS4_13SM90_TMA_LOADES1D_vS1E_EENS_8epilogue10collective6detail29Sm90TmaWarpSpecializedAdapterINS1I_15DefaultEpilogueISK_SL_SL_NS1H_6thread17LinearCombinationISK_Li1EffLNS1M_9ScaleType4KindE0ELNS_15FloatRoundStyleE2ESK_EENS1_15EpilogueDefaultEEEEEvvEEEEvNT_6ParamsE)
        .other          _ZN7cutlass13device_kernelINS_4gemm6kernel13GemmUniversalIN4cute5tupleIJiiiiEEENS1_10collective13CollectiveMmaINS1_34MainloopSm90TmaGmmaWarpSpecializedILi5ENS5_IJNS4_1CILi1EEENSA_ILi2EEESB_EEENS1_35KernelTmaWarpSpecializedCooperativeEEENS5_IJNSA_ILi128EEENSA_ILi256EEENSA_ILi64EEEEEENS_10tfloat32_tENS5_IJlSB_lEEESK_SL_NS4_8TiledMMAINS4_8MMA_AtomIJNS4_4SM904GMMA30MMA_64x256x8_F32TF32TF32_SS_TNILNSP_7ScaleInE1ELSR_1EEEEEENS4_6LayoutINS5_IJSC_SB_SB_EEENS5_IJSB_NSA_ILi0EEESW_EEEEENS5_IJNS4_10UnderscoreESZ_SZ_EEEEENS4_23SM90_TMA_LOAD_MULTICASTENS4_14ComposedLayoutINS4_7SwizzleILi3ELi4ELi3EEENS4_18smem_ptr_flag_bitsILi32EEENSU_INS5_IJNSA_ILi8EEENSA_ILi32EEEEEENS5_IJS19_SB_EEEEEEEvNS4_8identityENS4_13SM90_TMA_LOADES1D_vS1E_EENS_8epilogue10collective6detail29Sm90TmaWarpSpecializedAdapterINS1I_15DefaultEpilogueISK_SL_SL_NS1H_6thread17LinearCombinationISK_Li1EffLNS1M_9ScaleType4KindE0ELNS_15FloatRoundStyleE2ESK_EENS1_15EpilogueDefaultEEEEEvvEEEEvNT_6ParamsE,@"STO_CUDA_ENTRY STV_DEFAULT"
_ZN7cutlass13device_kernelINS_4gemm6kernel13GemmUniversalIN4cute5tupleIJiiiiEEENS1_10collective13CollectiveMmaINS1_34MainloopSm90TmaGmmaWarpSpecializedILi5ENS5_IJNS4_1CILi1EEENSA_ILi2EEESB_EEENS1_35KernelTmaWarpSpecializedCooperativeEEENS5_IJNSA_ILi128EEENSA_ILi256EEENSA_ILi64EEEEEENS_10tfloat32_tENS5_IJlSB_lEEESK_SL_NS4_8TiledMMAINS4_8MMA_AtomIJNS4_4SM904GMMA30MMA_64x256x8_F32TF32TF32_SS_TNILNSP_7ScaleInE1ELSR_1EEEEEENS4_6LayoutINS5_IJSC_SB_SB_EEENS5_IJSB_NSA_ILi0EEESW_EEEEENS5_IJNS4_10UnderscoreESZ_SZ_EEEEENS4_23SM90_TMA_LOAD_MULTICASTENS4_14ComposedLayoutINS4_7SwizzleILi3ELi4ELi3EEENS4_18smem_ptr_flag_bitsILi32EEENSU_INS5_IJNSA_ILi8EEENSA_ILi32EEEEEENS5_IJS19_SB_EEEEEEEvNS4_8identityENS4_13SM90_TMA_LOADES1D_vS1E_EENS_8epilogue10collective6detail29Sm90TmaWarpSpecializedAdapterINS1I_15DefaultEpilogueISK_SL_SL_NS1H_6thread17LinearCombinationISK_Li1EffLNS1M_9ScaleType4KindE0ELNS_15FloatRoundStyleE2ESK_EENS1_15EpilogueDefaultEEEEEvvEEEEvNT_6ParamsE:
[----:B------:R-:W0:Y:S01]  /*0000*/  LDC R1, c[0x0][0x28] ;  /* 0x00000a00ff017b82 */ /* 0x000e220000000800 */
[----:B------:R-:W1:Y:S01]  /*0010*/  S2R R18, SR_TID.X ;  /* 0x0000000000127919 */ /* 0x000e620000002100 */
[----:B------:R-:W-:Y:S01]  /*0020*/  ELECT P0, URZ, PT ;  /* 0x00000000003f782f */ /* 0x000fe20003800000 */
[----:B------:R-:W-:Y:S01]  /*0030*/  BSSY B0, `(.L_x_0) ;  /* 0x000000f000007945 */ /* 0x000fe20003800000 */
[--C-:B-1----:R-:W-:Y:S02]  /*0040*/  SHF.R.U32.HI R0, RZ, 0x5, R18.reuse ;  /* 0x00000005ff007819 */ /* 0x102fe40000011612 */
[----:B------:R-:W-:-:S03]  /*0050*/  SHF.R.U32.HI R3, RZ, 0x7, R18 ;  /* 0x00000007ff037819 */ /* 0x000fc60000011612 */
[----:B------:R-:W1:Y:S04]  /*0060*/  SHFL.IDX PT, R2, R0, RZ, 0x1f ;  /* 0x00001fff00027589 */ /* 0x000e6800000e0000 */
[----:B------:R2:W3:Y:S01]  /*0070*/  SHFL.IDX PT, R5, R3, RZ, 0x1f ;  /* 0x00001fff03057589 */ /* 0x0004e200000e0000 */
[----:B-1----:R-:W-:-:S13]  /*0080*/  ISETP.NE.OR P0, PT, R2, RZ, !P0 ;  /* 0x000000ff0200720c */ /* 0x002fda0004705670 */
[----:B0-23--:R-:W-:Y:S05]  /*0090*/  @P0 BRA `(.L_x_1) ;  /* 0x0000000000200947 */ /* 0x00dfea0003800000 */
[----:B------:R-:W-:Y:S02]  /*00a0*/  ULDC.64 UR4, c[0x0][0x198] ;  /* 0x0000660000047ab9 */ /* 0x000fe40000000a00 */
[----:B------:R-:W-:Y:S02]  /*00b0*/  UIADD3 UR6, UP0, UR4, 0xf0, URZ ;  /* 0x000000f004067890 */ /* 0x000fe4000ff1e03f */
[----:B------:R-:W-:Y:S02]  /*00c0*/  UIADD3 UR4, UP1, UR4, 0x1f0, URZ ;  /* 0x000001f004047890 */ /* 0x000fe4000ff3e03f */
[----:B------:R-:W-:Y:S02]  /*00d0*/  UIADD3.X UR7, URZ, UR5, URZ, UP0, !UPT ;  /* 0x000000053f077290 */ /* 0x000fe400087fe43f */
[----:B------:R-:W-:-:S07]  /*00e0*/  UIADD3.X UR5, URZ, UR5, URZ, UP1, !UPT ;  /* 0x000000053f057290 */ /* 0x000fce0008ffe43f */
[----:B------:R0:W-:Y:S02]  /*00f0*/  UTMACCTL.PF [UR6] ;  /* 0x00000000060079b9 */ /* 0x0001e40008040000 */
[----:B------:R0:W-:Y:S02]  /*0100*/  UTMACCTL.PF [UR4] ;  /* 0x00000000040079b9 */ /* 0x0001e40008040000 */
[----:B0-----:R-:W-:Y:S01]  /*0110*/  NOP ;  /* 0x0000000000007918 */ /* 0x001fe20000000000 */
.L_x_1:
[----:B------:R-:W-:Y:S05]  /*0120*/  BSYNC B0 ;  /* 0x0000000000007941 */ /* 0x000fea0003800000 */
.L_x_0:
[----:B------:R-:W0:Y:S02]  /*0130*/  SHFL.IDX PT, R3, R0, RZ, 0x1f ;  /* 0x00001fff00037589 */ /* 0x000e2400000e0000 */
[----:B0-----:R-:W-:-:S13]  /*0140*/  ISETP.NE.AND P0, PT, R3, RZ, PT ;  /* 0x000000ff0300720c */ /* 0x001fda0003f05270 */
[----:B------:R-:W-:Y:S05]  /*0150*/  @P0 BRA `(.L_x_2) ;  /* 0x0000000000600947 */ /* 0x000fea0003800000 */
[----:B------:R-:W0:Y:S01]  /*0160*/  S2UR UR8, SR_CgaCtaId ;  /* 0x00000000000879c3 */ /* 0x000e220000008800 */
[----:B------:R-:W-:Y:S01]  /*0170*/  UMOV UR4, 0x400 ;  /* 0x0000040000047882 */ /* 0x000fe20000000000 */
[----:B------:R-:W-:Y:S01]  /*0180*/  UMOV UR5, 0x1 ;  /* 0x0000000100057882 */ /* 0x000fe20000000000 */
[----:B------:R-:W-:Y:S01]  /*0190*/  UMOV UR6, 0x4 ;  /* 0x0000000400067882 */ /* 0x000fe20000000000 */
[----:B------:R-:W-:Y:S01]  /*01a0*/  ELECT P0, URZ, PT ;  /* 0x00000000003f782f */ /* 0x000fe20003800000 */
[----:B------:R-:W-:-:S04]  /*01b0*/  UIADD3 UR6, -UR6, 0x100000, URZ ;  /* 0x0010000006067890 */ /* 0x000fc8000fffe13f */
[----:B------:R-:W-:Y:S02]  /*01c0*/  USHF.L.U32 UR7, UR6, 0xb, URZ ;  /* 0x0000000b06077899 */ /* 0x000fe4000800063f */
[----:B------:R-:W-:Y:S02]  /*01d0*/  USHF.L.U32 UR6, UR6, 0x1, URZ ;  /* 0x0000000106067899 */ /* 0x000fe4000800063f */
[----:B0-----:R-:W-:Y:S02]  /*01e0*/  ULEA UR8, UR8, UR4, 0x18 ;  /* 0x0000000408087291 */ /* 0x001fe4000f8ec03f */
[----:B------:R-:W-:-:S04]  /*01f0*/  UIADD3 UR4, -UR5, 0x100000, URZ ;  /* 0x0010000005047890 */ /* 0x000fc8000fffe13f */
[----:B------:R-:W-:Y:S02]  /*0200*/  USHF.L.U32 UR5, UR4, 0xb, URZ ;  /* 0x0000000b04057899 */ /* 0x000fe4000800063f */
[----:B------:R-:W-:Y:S01]  /*0210*/  USHF.L.U32 UR4, UR4, 0x1, URZ ;  /* 0x0000000104047899 */ /* 0x000fe2000800063f */
[----:B------:R-:W0:Y:S11]  /*0220*/  FENCE.VIEW.ASYNC.S ;  /* 0x00000000000073c6 */ /* 0x000e360000000000 */
[----:B0-----:R0:W1:Y:S01]  /*0230*/  SYNCS.EXCH.64 URZ, [UR8], UR4 ;  /* 0x00000004083f75b2 */ /* 0x0010620008000100 */
[----:B------:R0:W2:Y:S01]  /*0240*/  SYNCS.EXCH.64 URZ, [UR8+0x28], UR6 ;  /* 0x00002806083f75b2 */ /* 0x0000a20008000100 */
[----:B------:R0:W3:Y:S01]  /*0250*/  SYNCS.EXCH.64 URZ, [UR8+0x8], UR4 ;  /* 0x00000804083f75b2 */ /* 0x0000e20008000100 */
[----:B------:R0:W4:Y:S01]  /*0260*/  SYNCS.EXCH.64 URZ, [UR8+0x30], UR6 ;  /* 0x00003006083f75b2 */ /* 0x0001220008000100 */
[----:B------:R0:W0:Y:S01]  /*0270*/  SYNCS.EXCH.64 URZ, [UR8+0x10], UR4 ;  /* 0x00001004083f75b2 */ /* 0x0000220008000100 */
[----:B------:R0:W0:Y:S01]  /*0280*/  SYNCS.EXCH.64 URZ, [UR8+0x38], UR6 ;  /* 0x00003806083f75b2 */ /* 0x0000220008000100 */
[----:B------:R0:W0:Y:S01]  /*0290*/  SYNCS.EXCH.64 URZ, [UR8+0x18], UR4 ;  /* 0x00001804083f75b2 */ /* 0x0000220008000100 */
[----:B------:R0:W0:Y:S01]  /*02a0*/  SYNCS.EXCH.64 URZ, [UR8+0x40], UR6 ;  /* 0x00004006083f75b2 */ /* 0x0000220008000100 */
[----:B------:R0:W0:Y:S01]  /*02b0*/  SYNCS.EXCH.64 URZ, [UR8+0x20], UR4 ;  /* 0x00002004083f75b2 */ /* 0x0000220008000100 */
[----:B------:R0:W0:Y:S01]  /*02c0*/  SYNCS.EXCH.64 URZ, [UR8+0x48], UR6 ;  /* 0x00004806083f75b2 */ /* 0x0000220008000100 */
[----:B------:R-:W-:Y:S01]  /*02d0*/  NOP ;  /* 0x0000000000007918 */ /* 0x000fe20000000000 */
.L_x_2:
[----:B------:R-:W5:Y:S01]  /*02e0*/  SHFL.IDX PT, R0, R0, RZ, 0x1f ;  /* 0x00001fff00007589 */ /* 0x000f6200000e0000 */
[----:B------:R-:W-:Y:S01]  /*02f0*/  SHF.R.S32.HI R7, RZ, 0x1f, R18 ;  /* 0x0000001fff077819 */ /* 0x000fe20000011412 */
[----:B0-----:R-:W0:Y:S01]  /*0300*/  S2UR UR8, SR_CTAID.X ;  /* 0x00000000000879c3 */ /* 0x001e220000002500 */
[----:B------:R-:W-:Y:S01]  /*0310*/  ELECT P0, URZ, PT ;  /* 0x00000000003f782f */ /* 0x000fe20003800000 */
[----:B------:R-:W1:Y:S01]  /*0320*/  S2R R4, SR_CTAID.Y ;  /* 0x0000000000047919 */ /* 0x000e620000002600 */
[----:B------:R-:W-:Y:S01]  /*0330*/  LEA.HI R7, R7, R18, RZ, 0x7 ;  /* 0x0000001207077211 */ /* 0x000fe200078f38ff */
[----:B------:R-:W-:Y:S01]  /*0340*/  ULDC UR4, c[0x0][0x154] ;  /* 0x0000550000047ab9 */ /* 0x000fe20000000800 */
[----:B------:R-:W-:Y:S01]  /*0350*/  SHF.R.S32.HI R8, RZ, 0x1f, R3 ;  /* 0x0000001fff087819 */ /* 0x000fe20000011403 */
[----:B------:R-:W-:Y:S01]  /*0360*/  NOP ;  /* 0x0000000000007918 */ /* 0x000fe20000000000 */
[----:B------:R-:W-:Y:S01]  /*0370*/  LOP3.LUT R7, R7, 0xffffff80, RZ, 0xc0, !PT ;  /* 0xffffff8007077812 */ /* 0x000fe200078ec0ff */
[----:B------:R-:W2:Y:S01]  /*0380*/  LDC R12, c[0x0][0x140] ;  /* 0x00005000ff0c7b82 */ /* 0x000ea20000000800 */
[----:B------:R-:W-:Y:S01]  /*0390*/  LEA.HI R8, R8, R3, RZ, 0x2 ;  /* 0x0000000308087211 */ /* 0x000fe200078f10ff */
[----:B------:R-:W-:-:S02]  /*03a0*/  NOP ;  /* 0x0000000000007918 */ /* 0x000fc40000000000 */
[----:B------:R-:W-:Y:S01]  /*03b0*/  IMAD.IADD R6, R18, 0x1, -R7 ;  /* 0x0000000112067824 */ /* 0x000fe200078e0a07 */
[----:B------:R-:W-:-:S03]  /*03c0*/  LOP3.LUT R8, R8, 0x3ffffffc, RZ, 0xc0, !PT ;  /* 0x3ffffffc08087812 */ /* 0x000fc600078ec0ff */
[----:B------:R-:W3:Y:S01]  /*03d0*/  LDC R10, c[0x0][0x144] ;  /* 0x00005100ff0a7b82 */ /* 0x000ee20000000800 */
[----:B------:R-:W-:Y:S02]  /*03e0*/  SHF.R.S32.HI R7, RZ, 0x1f, R6 ;  /* 0x0000001fff077819 */ /* 0x000fe40000011406 */
[----:B------:R-:W-:Y:S02]  /*03f0*/  LOP3.LUT P2, RZ, R6, 0x7, RZ, 0xc0, !PT ;  /* 0x0000000706ff7812 */ /* 0x000fe4000784c0ff */
[----:B------:R-:W-:Y:S01]  /*0400*/  LEA.HI R7, R7, R6, RZ, 0x3 ;  /* 0x0000000607077211 */ /* 0x000fe200078f18ff */
[----:B------:R-:W-:Y:S01]  /*0410*/  VIADD R6, R5, 0xffffffff ;  /* 0xffffffff05067836 */ /* 0x000fe20000000000 */
[----:B-----5:R-:W-:Y:S02]  /*0420*/  ISETP.NE.OR P0, PT, R0, RZ, !P0 ;  /* 0x000000ff0000720c */ /* 0x020fe40004705670 */
[--C-:B------:R-:W-:Y:S02]  /*0430*/  SHF.R.S32.HI R0, RZ, 0x3, R7.reuse ;  /* 0x00000003ff007819 */ /* 0x100fe40000011407 */
[----:B------:R-:W-:-:S02]  /*0440*/  SHF.R.S32.HI R7, RZ, 0x1f, R7 ;  /* 0x0000001fff077819 */ /* 0x000fc40000011407 */
[----:B------:R-:W-:Y:S02]  /*0450*/  ISETP.GE.U32.AND P5, PT, R6, 0x2, PT ;  /* 0x000000020600780c */ /* 0x000fe40003fa6070 */
[----:B------:R-:W-:Y:S02]  /*0460*/  LEA.HI R7, R7, R0, RZ, 0x2 ;  /* 0x0000000007077211 */ /* 0x000fe400078f10ff */
[----:B--2---:R-:W-:Y:S02]  /*0470*/  ISETP.EQ.U32.AND P3, PT, R12, 0x1, PT ;  /* 0x000000010c00780c */ /* 0x004fe40003f62070 */
[----:B-1----:R-:W-:Y:S01]  /*0480*/  I2FP.F32.U32 R9, R4 ;  /* 0x0000000400097245 */ /* 0x002fe20000201000 */
[----:B------:R-:W-:Y:S01]  /*0490*/  VOTEU.ALL UP0, P0 ;  /* 0x00000000003f7886 */ /* 0x000fe20000000000 */
[----:B------:R-:W-:Y:S01]  /*04a0*/  LOP3.LUT R7, R7, 0xfffffffc, RZ, 0xc0, !PT ;  /* 0xfffffffc07077812 */ /* 0x000fe200078ec0ff */
[----:B------:R-:W-:Y:S02]  /*04b0*/  VOTEU.ALL UP1, P0 ;  /* 0x00000000003f7886 */ /* 0x000fe40000020000 */
[----:B------:R-:W-:Y:S01]  /*04c0*/  FMUL R11, R9, UR4 ;  /* 0x00000004090b7c20 */ /* 0x000fe20008400000 */
[----:B------:R-:W-:Y:S01]  /*04d0*/  IMAD.IADD R9, R3, 0x1, -R8 ;  /* 0x0000000103097824 */ /* 0x000fe200078e0a08 */
[----:B0-----:R-:W-:Y:S01]  /*04e0*/  I2FP.F32.U32 R8, UR8 ;  /* 0x0000000800087c45 */ /* 0x001fe20008201000 */
[----:B------:R-:W-:Y:S01]  /*04f0*/  IMAD.IADD R0, R0, 0x1, -R7 ;  /* 0x0000000100007824 */ /* 0x000fe200078e0a07 */
[----:B------:R-:W0:Y:S01]  /*0500*/  @!UP0 S2UR UR7, SR_CgaCtaId ;  /* 0x00000000000789c3 */ /* 0x000e220000008800 */
[----:B------:R-:W-:Y:S01]  /*0510*/  ULDC UR4, c[0x0][0x150] ;  /* 0x0000540000047ab9 */ /* 0x000fe20000000800 */
[----:B------:R-:W1:Y:S01]  /*0520*/  F2I.U32.TRUNC.NTZ R11, R11 ;  /* 0x0000000b000b7305 */ /* 0x000e62000020f000 */
[----:B------:R-:W-:Y:S01]  /*0530*/  FMUL R8, R8, UR4 ;  /* 0x0000000408087c20 */ /* 0x000fe20008400000 */
[----:B------:R-:W-:Y:S01]  /*0540*/  SHF.R.S32.HI R3, RZ, 0x1f, R2 ;  /* 0x0000001fff037819 */ /* 0x000fe20000011402 */
[----:B------:R-:W-:Y:S01]  /*0550*/  IMAD R9, R9, 0x4, R0 ;  /* 0x0000000409097824 */ /* 0x000fe200078e0200 */
[----:B------:R-:W-:Y:S01]  /*0560*/  UMOV UR4, 0x20 ;  /* 0x0000002000047882 */ /* 0x000fe20000000000 */
[----:B------:R-:W-:Y:S01]  /*0570*/  @!UP0 UMOV UR6, 0x400 ;  /* 0x0000040000068882 */ /* 0x000fe20000000000 */
[----:B------:R-:W2:Y:S01]  /*0580*/  LDC R7, c[0x0][0x148] ;  /* 0x00005200ff077b82 */ /* 0x000ea20000000800 */
[----:B------:R-:W-:Y:S01]  /*0590*/  LEA.HI R3, R3, R2, RZ, 0x2 ;  /* 0x0000000203037211 */ /* 0x000fe200078f10ff */
[----:B------:R-:W5:Y:S01]  /*05a0*/  F2I.U32.TRUNC.NTZ R8, R8 ;  /* 0x0000000800087305 */ /* 0x000f62000020f000 */
[----:B------:R-:W-:Y:S01]  /*05b0*/  IMAD.SHL.U32 R22, R9, 0x4, RZ ;  /* 0x0000000409167824 */ /* 0x000fe200078e00ff */
[----:B------:R-:W-:-:S04]  /*05c0*/  @!UP0 UIADD3 UR4, -UR4, 0x100000, URZ ;  /* 0x0010000004048890 */ /* 0x000fc8000fffe13f */
[----:B------:R-:W-:Y:S02]  /*05d0*/  @!UP0 USHF.L.U32 UR5, UR4, 0xb, URZ ;  /* 0x0000000b04058899 */ /* 0x000fe4000800063f */
[----:B------:R-:W-:Y:S01]  /*05e0*/  @!UP0 USHF.L.U32 UR4, UR4, 0x1, URZ ;  /* 0x0000000104048899 */ /* 0x000fe2000800063f */
[----:B------:R-:W-:Y:S02]  /*05f0*/  LOP3.LUT R3, R3, 0xfffffffc, RZ, 0xc0, !PT ;  /* 0xfffffffc03037812 */ /* 0x000fe400078ec0ff */
[----:B------:R-:W-:Y:S01]  /*0600*/  LOP3.LUT R22, R9, 0xc, R22, 0x78, !PT ;  /* 0x0000000c09167812 */ /* 0x000fe200078e7816 */
[----:B-1----:R-:W-:Y:S02]  /*0610*/  IMAD.MOV R21, RZ, RZ, -R11 ;  /* 0x000000ffff157224 */ /* 0x002fe400078e0a0b */
[----:B------:R-:W-:Y:S01]  /*0620*/  IMAD.IADD R0, R2, 0x1, -R3 ;  /* 0x0000000102007824 */ /* 0x000fe200078e0a03 */
[----:B0-----:R-:W-:Y:S01]  /*0630*/  @!UP0 ULEA UR6, UR7, UR6, 0x18 ;  /* 0x0000000607068291 */ /* 0x001fe2000f8ec03f */
[----:B-----5:R-:W-:-:S03]  /*0640*/  IMAD.MOV R3, RZ, RZ, -R8 ;  /* 0x000000ffff037224 */ /* 0x020fc600078e0a08 */
[----:B------:R-:W-:Y:S01]  /*0650*/  ISETP.NE.AND P1, PT, R0, 0x3, PT ;  /* 0x000000030000780c */ /* 0x000fe20003f25270 */
[----:B------:R-:W-:Y:S01]  /*0660*/  VOTEU.ALL UP0, P0 ;  /* 0x00000000003f7886 */ /* 0x000fe20000000000 */
[----:B------:R-:W-:Y:S01]  /*0670*/  ISETP.LT.U32.AND P0, PT, R22, 0x2, !P2 ;  /* 0x000000021600780c */ /* 0x000fe20005701070 */
[----:B---3--:R-:W-:Y:S01]  /*0680*/  IMAD R3, R10, R3, UR8 ;  /* 0x000000080a037e24 */ /* 0x008fe2000f8e0203 */
[----:B------:R-:W-:Y:S01]  /*0690*/  ISETP.EQ.OR P1, PT, R0, RZ, !P1 ;  /* 0x000000ff0000720c */ /* 0x000fe20004f22670 */
[----:B--2---:R-:W-:Y:S01]  /*06a0*/  IMAD R9, R7, R21, R4 ;  /* 0x0000001507097224 */ /* 0x004fe200078e0204 */
[C---:B------:R-:W-:Y:S02]  /*06b0*/  ISETP.NE.AND P2, PT, R5.reuse, RZ, PT ;  /* 0x000000ff0500720c */ /* 0x040fe40003f45270 */
[----:B------:R-:W-:Y:S01]  /*06c0*/  ISETP.EQ.AND P1, PT, R5, RZ, P1 ;  /* 0x000000ff0500720c */ /* 0x000fe20000f22270 */
[----:B------:R-:W0:Y:S02]  /*06d0*/  FENCE.VIEW.ASYNC.S ;  /* 0x00000000000073c6 */ /* 0x000e240000000000 */
[----:B0-----:R0:W1:Y:S01]  /*06e0*/  @!UP0 SYNCS.EXCH.64 URZ, [UR6+0x60], UR4 ;  /* 0x00006004063f85b2 */ /* 0x0010620008000100 */
[----:B------:R-:W-:-:S02]  /*06f0*/  ISETP.NE.AND P4, PT, R9, R22, PT ;  /* 0x000000160900720c */ /* 0x000fc40003f85270 */
[----:B------:R-:W-:Y:S02]  /*0700*/  SEL R19, RZ, 0x1, !P1 ;  /* 0x00000001ff137807 */ /* 0x000fe40004800000 */
[----:B------:R-:W-:Y:S02]  /*0710*/  ISETP.EQ.OR P4, PT, R3, RZ, !P4 ;  /* 0x000000ff0300720c */ /* 0x000fe40006782670 */
[----:B------:R-:W-:Y:S02]  /*0720*/  SEL R19, R19, 0x2, P5 ;  /* 0x0000000213137807 */ /* 0x000fe40002800000 */
[----:B------:R-:W-:-:S04]  /*0730*/  PLOP3.LUT P0, PT, P0, P4, PT, 0x80, 0x0 ;  /* 0x000000000000781c */ /* 0x000fc80000709070 */
[----:B------:R-:W-:Y:S01]  /*0740*/  P2R R156, PR, RZ, 0x1 ;  /* 0x00000001ff9c7803 */ /* 0x000fe20000000000 */
[----:B------:R0:W2:Y:S01]  /*0750*/  @!UP1 SYNCS.EXCH.64 URZ, [UR6+0x68], UR4 ;  /* 0x00006804063f95b2 */ /* 0x0000a20008000100 */
[----:B------:R-:W-:Y:S01]  /*0760*/  NOP ;  /* 0x0000000000007918 */ /* 0x000fe20000000000 */
[----:B------:R-:W-:Y:S06]  /*0770*/  @!P3 BRA `(.L_x_3) ;  /* 0x000000000008b947 */ /* 0x000fec0003800000 */
[----:B-12-4-:R-:W-:Y:S01]  /*0780*/  UCGABAR_ARV ;  /* 0x00000000000079c7 */ /* 0x016fe20008000000 */
[----:B------:R-:W-:Y:S05]  /*0790*/  BRA `(.L_x_4) ;  /* 0x0000000000047947 */ /* 0x000fea0003800000 */
.L_x_3:
[----:B-12-4-:R-:W-:Y:S01]  /*07a0*/  NOP ;  /* 0x0000000000007918 */ /* 0x016fe20000000000 */
.L_x_4:
[----:B------:R-:W1:Y:S01]  /*07b0*/  LDC R2, c[0x0][0x65c] ;  /* 0x00019700ff027b82 */ /* 0x000e620000000800 */
[----:B------:R-:W-:Y:S02]  /*07c0*/  IMAD.U32 R8, RZ, RZ, UR8 ;  /* 0x00000008ff087e24 */ /* 0x000fe4000f8e00ff */
[----:B------:R-:W-:Y:S01]  /*07d0*/  IMAD.MOV.U32 R9, RZ, RZ, RZ ;  /* 0x000000ffff097224 */ /* 0x000fe200078e00ff */
[----:B-1----:R-:W-:-:S04]  /*07e0*/  ISETP.NE.AND P1, PT, R2, 0x1, PT ;  /* 0x000000010200780c */ /* 0x002fc80003f25270 */
[----:B------:R-:W-:-:S09]  /*07f0*/  P2R R5, PR, RZ, 0x2 ;  /* 0x00000002ff057803 */ /* 0x000fd20000000000 */
[----:B------:R-:W1:Y:S01]  /*0800*/  @P1 LDC R17, c[0x0][0x10] ;  /* 0x00000400ff111b82 */ /* 0x000e620000000800 */
[----:B------:R-:W-:Y:S02]  /*0810*/  @P1 IMAD.MOV.U32 R5, RZ, RZ, RZ ;  /* 0x000000ffff051224 */ /* 0x000fe400078e00ff */
[----:B------:R-:W-:-:S05]  /*0820*/  @P1 IMAD.MOV.U32 R13, RZ, RZ, RZ ;  /* 0x000000ffff0d1224 */ /* 0x000fca00078e00ff */
[----:B------:R-:W2:Y:S01]  /*0830*/  @!P1 LDC R11, c[0x0][0xc] ;  /* 0x00000300ff0b9b82 */ /* 0x000ea20000000800 */
[----:B-1----:R-:W-:-:S04]  /*0840*/  @P1 IMAD.WIDE.U32 R16, R17, UR8, R4 ;  /* 0x0000000811101c25 */ /* 0x002fc8000f8e0004 */
[----:B------:R-:W-:Y:S02]  /*0850*/  @P1 IMAD.IADD R17, R17, 0x1, R13 ;  /* 0x0000000111111824 */ /* 0x000fe400078e020d */
[----:B--2---:R-:W-:-:S04]  /*0860*/  @!P1 IMAD.WIDE.U32 R8, R4, R11, R8 ;  /* 0x0000000b04089225 */ /* 0x004fc800078e0008 */
[----:B------:R-:W-:Y:S02]  /*0870*/  @!P1 IMAD.MOV.U32 R16, RZ, RZ, R8 ;  /* 0x000000ffff109224 */ /* 0x000fe400078e0008 */
[----:B------:R-:W-:Y:S01]  /*0880*/  @!P1 IMAD.MOV.U32 R17, RZ, RZ, R9 ;  /* 0x000000ffff119224 */ /* 0x000fe200078e0009 */
[----:B------:R-:W-:Y:S06]  /*0890*/  @!P3 BRA `(.L_x_5) ;  /* 0x00000000000cb947 */ /* 0x000fec0003800000 */
[----:B------:R-:W-:Y:S01]  /*08a0*/  UCGABAR_WAIT ;  /* 0x0000000000007dc7 */ /* 0x000fe20008000000 */
[----:B------:R-:W-:Y:S01]  /*08b0*/  CCTL.IVALL ;  /* 0x00000000ff00798f */ /* 0x000fe20002000000 */
[----:B------:R-:W-:Y:S05]  /*08c0*/  BRA `(.L_x_6) ;  /* 0x0000000000047947 */ /* 0x000fea0003800000 */
.L_x_5:
[----:B------:R-:W-:Y:S06]  /*08d0*/  BAR.SYNC.DEFER_BLOCKING 0x0 ;  /* 0x0000000000007b1d */ /* 0x000fec0000010000 */
.L_x_6:
[----:B------:R-:W-:Y:S05]  /*08e0*/  @!P2 BRA `(.L_x_7) ;  /* 0x0000009c006ca947 */ /* 0x000fea0003800000 */
[----:B------:R-:W-:-:S13]  /*08f0*/  ISETP.GT.U32.AND P0, PT, R6, 0x1, PT ;  /* 0x000000010600780c */ /* 0x000fda0003f04070 */
[----:B0-----:R-:W-:Y:S05]  /*0900*/  @P0 EXIT ;  /* 0x000000000000094d */ /* 0x001fea0003800000 */
[----:B------:R-:W-:Y:S01]  /*0910*/  ULDC.64 UR4, c[0x0][0x650] ;  /* 0x0001940000047ab9 */ /* 0x000fe20000000a00 */
[----:B------:R-:W-:Y:S01]  /*0920*/  PRMT R0, RZ, 0x7610, R0 ;  /* 0x00007610ff007816 */ /* 0x000fe20000000000 */
[----:B------:R-:W-:Y:S01]  /*0930*/  IMAD.MOV.U32 R153, RZ, RZ, -0x1 ;  /* 0xffffffffff997424 */ /* 0x000fe200078e00ff */
[----:B------:R-:W-:Y:S01]  /*0940*/  ISETP.GE.U32.AND P0, PT, R16, UR4, PT ;  /* 0x0000000410007c0c */ /* 0x000fe2000bf06070 */
[----:B------:R-:W-:Y:S02]  /*0950*/  IMAD.MOV.U32 R152, RZ, RZ, -0x1 ;  /* 0xffffffffff987424 */ /* 0x000fe400078e00ff */
[----:B------:R-:W-:Y:S01]  /*0960*/  IMAD.MOV.U32 R23, RZ, RZ, -0x1 ;  /* 0xffffffffff177424 */ /* 0x000fe200078e00ff */
[----:B------:R-:W-:-:S13]  /*0970*/  ISETP.GE.U32.AND.EX P0, PT, R17, UR5, PT, P0 ;  /* 0x0000000511007c0c */ /* 0x000fda000bf06100 */
[----:B------:R-:W-:Y:S05]  /*0980*/  @P0 BRA `(.L_x_8) ;  /* 0x00000004002c0947 */ /* 0x000fea0003800000 */
[----:B------:R-:W0:Y:S01]  /*0990*/  LDC.64 R24, c[0x0][0x628] ;  /* 0x00018a00ff187b82 */ /* 0x000e220000000a00 */
[----:B------:R-:W-:Y:S02]  /*09a0*/  IMAD.MOV.U32 R8, RZ, RZ, R16 ;  /* 0x000000ffff087224 */ /* 0x000fe400078e0010 */
[----:B------:R-:W-:-:S05]  /*09b0*/  IMAD.MOV.U32 R9, RZ, RZ, R17 ;  /* 0x000000ffff097224 */ /* 0x000fca00078e0011 */
[----:B------:R-:W1:Y:S08]  /*09c0*/  LDC R0, c[0x0][0x630] ;  /* 0x00018c00ff007b82 */ /* 0x000e700000000800 */
[----:B------:R-:W2:Y:S01]  /*09d0*/  LDC.64 R26, c[0x0][0x620] ;  /* 0x00018800ff1a7b82 */ /* 0x000ea20000000a00 */
[----:B0-----:R-:W-:-:S04]  /*09e0*/  ISETP.NE.U32.AND P0, PT, R24, RZ, PT ;  /* 0x000000ff1800720c */ /* 0x001fc80003f05070 */
[----:B------:R-:W-:-:S13]  /*09f0*/  ISETP.NE.AND.EX P0, PT, R25, RZ, PT, P0 ;  /* 0x000000ff1900720c */ /* 0x000fda0003f05300 */
[----:B-12---:R-:W-:Y:S05]  /*0a00*/  @!P0 BRA `(.L_x_9) ;  /* 0x0000000000288947 */ /* 0x006fea0003800000 */
[----:B------:R-:W0:Y:S02]  /*0a10*/  LDC R13, c[0x0][0x634] ;  /* 0x00018d00ff0d7b82 */ /* 0x000e240000000800 */
[----:B0-----:R-:W-:-:S05]  /*0a20*/  IADD3 R13, P0, R16, R13, RZ ;  /* 0x0000000d100d7210 */ /* 0x001fca0007f1e0ff */
[----:B------:R-:W-:-:S04]  /*0a30*/  IMAD.X R15, RZ, RZ, R17, P0 ;  /* 0x000000ffff0f7224 */ /* 0x000fc800000e0611 */
[----:B------:R-:W-:-:S04]  /*0a40*/  IMAD.WIDE.U32 R8, R15, R24, RZ ;  /* 0x000000180f087225 */ /* 0x000fc800078e00ff */
[----:B------:R-:W-:-:S04]  /*0a50*/  IMAD.WIDE.U32 R10, P0, R13, R25, R8 ;  /* 0x000000190d0a7225 */ /* 0x000fc80007800008 */
[----:B------:R-:W-:-:S04]  /*0a60*/  IMAD.WIDE.U32 R8, R13, R24, RZ ;  /* 0x000000180d087225 */ /* 0x000fc800078e00ff */
[----:B------:R-:W-:Y:S01]  /*0a70*/  IMAD.X R13, RZ, RZ, RZ, P0 ;  /* 0x000000ffff0d7224 */ /* 0x000fe200000e06ff */
[----:B------:R-:W-:Y:S01]  /*0a80*/  IADD3 RZ, P0, R9, R10, RZ ;  /* 0x0000000a09ff7210 */ /* 0x000fe20007f1e0ff */
[----:B------:R-:W-:-:S04]  /*0a90*/  IMAD.MOV.U32 R12, RZ, RZ, R11 ;  /* 0x000000ffff0c7224 */ /* 0x000fc800078e000b */
[----:B------:R-:W-:-:S08]  /*0aa0*/  IMAD.WIDE.U32.X R8, R15, R25, R12, P0 ;  /* 0x000000190f087225 */ /* 0x000fd000000e040c */
.L_x_9:
[----:B------:R-:W0:Y:S01]  /*0ab0*/  LDC.64 R24, c[0x0][0x640] ;  /* 0x00019000ff187b82 */ /* 0x000e220000000a00 */
[-CC-:B------:R-:W-:Y:S01]  /*0ac0*/  SHF.R.U64 R28, R8, R0.reuse, R9.reuse ;  /* 0x00000000081c7219 */ /* 0x180fe20000001209 */
[----:B------:R-:W-:Y:S01]  /*0ad0*/  IMAD R30, R7, R21, R4 ;  /* 0x00000015071e7224 */ /* 0x000fe200078e0204 */
[----:B------:R-:W-:Y:S01]  /*0ae0*/  SHF.R.U32.HI R0, RZ, R0, R9 ;  /* 0x00000000ff007219 */ /* 0x000fe20000011609 */
[----:B------:R-:W-:Y:S01]  /*0af0*/  IMAD.MOV.U32 R21, RZ, RZ, 0x1 ;  /* 0x00000001ff157424 */ /* 0x000fe200078e00ff */
[----:B------:R-:W-:-:S03]  /*0b00*/  IADD3 R5, P0, RZ, -R28, RZ ;  /* 0x8000001cff057210 */ /* 0x000fc60007f1e0ff */
[----:B------:R-:W1:Y:S02]  /*0b10*/  LDC R6, c[0x0][0x618] ;  /* 0x00018600ff067b82 */ /* 0x000e640000000800 */
[----:B------:R-:W-:-:S04]  /*0b20*/  IMAD.X R9, RZ, RZ, ~R0, P0 ;  /* 0x000000ffff097224 */ /* 0x000fc800000e0e00 */
[-C--:B------:R-:W-:Y:S02]  /*0b30*/  IMAD R0, R9, R26.reuse, RZ ;  /* 0x0000001a09007224 */ /* 0x080fe400078e02ff */
[----:B------:R-:W2:Y:S01]  /*0b40*/  LDC R11, c[0x0][0x608] ;  /* 0x00018200ff0b7b82 */ /* 0x000ea20000000800 */
[----:B------:R-:W-:-:S04]  /*0b50*/  IMAD.WIDE.U32 R8, R5, R26, R16 ;  /* 0x0000001a05087225 */ /* 0x000fc800078e0010 */
[----:B------:R-:W-:-:S03]  /*0b60*/  IMAD R5, R5, R27, R0 ;  /* 0x0000001b05057224 */ /* 0x000fc600078e0200 */
[----:B------:R-:W3:Y:S01]  /*0b70*/  LDC R12, c[0x0][0x658] ;  /* 0x00019600ff0c7b82 */ /* 0x000ee20000000800 */
[----:B0-----:R-:W-:Y:S01]  /*0b80*/  ISETP.NE.U32.AND P0, PT, R24, RZ, PT ;  /* 0x000000ff1800720c */ /* 0x001fe20003f05070 */
[----:B------:R-:W-:Y:S02]  /*0b90*/  IMAD.IADD R5, R9, 0x1, R5 ;  /* 0x0000000109057824 */ /* 0x000fe400078e0205 */
[----:B------:R-:W-:Y:S01]  /*0ba0*/  IMAD.MOV.U32 R9, RZ, RZ, -0x1 ;  /* 0xffffffffff097424 */ /* 0x000fe200078e00ff */
[----:B------:R-:W-:-:S03]  /*0bb0*/  ISETP.NE.AND.EX P0, PT, R25, RZ, PT, P0 ;  /* 0x000000ff1900720c */ /* 0x000fc60003f05300 */
[----:B------:R-:W0:Y:S01]  /*0bc0*/  LDC R15, c[0x0][0x600] ;  /* 0x00018000ff0f7b82 */ /* 0x000e220000000800 */
[-CC-:B-1----:R-:W-:Y:S02]  /*0bd0*/  SHF.R.U64 R13, R8, R6.reuse, R5.reuse ;  /* 0x00000006080d7219 */ /* 0x182fe40000001205 */
[----:B------:R-:W-:-:S05]  /*0be0*/  SHF.R.U32.HI R0, RZ, R6, R5 ;  /* 0x00000006ff007219 */ /* 0x000fca0000011605 */
[----:B------:R-:W1:Y:S01]  /*0bf0*/  LDC R14, c[0x0][0x648] ;  /* 0x00019200ff0e7b82 */ /* 0x000e620000000800 */
[-CC-:B--2---:R-:W-:Y:S02]  /*0c00*/  SHF.R.U64 R27, R13, R11.reuse, R0.reuse ;  /* 0x0000000b0d1b7219 */ /* 0x184fe40000001200 */
[----:B------:R-:W-:-:S05]  /*0c10*/  SHF.R.U32.HI R5, RZ, R11, R0 ;  /* 0x0000000bff057219 */ /* 0x000fca0000011600 */
[----:B------:R-:W2:Y:S01]  /*0c20*/  LDC R20, c[0x0][0x638] ;  /* 0x00018e00ff147b82 */ /* 0x000ea20000000800 */
[-CC-:B---3--:R-:W-:Y:S02]  /*0c30*/  SHF.R.U64 R26, R27, R12.reuse, R5.reuse ;  /* 0x0000000c1b1a7219 */ /* 0x188fe40000001205 */
[-C--:B------:R-:W-:Y:S02]  /*0c40*/  SHF.L.U32 R0, R9, R12.reuse, RZ ;  /* 0x0000000c09007219 */ /* 0x080fe400000006ff */
[----:B------:R-:W-:Y:S01]  /*0c50*/  SHF.R.U32.HI R5, RZ, R12, R5 ;  /* 0x0000000cff057219 */ /* 0x000fe20000011605 */
[----:B------:R-:W-:Y:S01]  /*0c60*/  IMAD.MOV.U32 R4, RZ, RZ, R26 ;  /* 0x000000ffff047224 */ /* 0x000fe200078e001a */
[----:B------:R-:W-:Y:S01]  /*0c70*/  LOP3.LUT R10, RZ, R0, RZ, 0x33, !PT ;  /* 0x00000000ff0a7212 */ /* 0x000fe200078e33ff */
[----:B------:R-:W3:Y:S01]  /*0c80*/  LDC R23, c[0x0][0x610] ;  /* 0x00018400ff177b82 */ /* 0x000ee20000000800 */
[----:B------:R-:W-:Y:S05]  /*0c90*/  @!P0 BRA `(.L_x_10) ;  /* 0x0000000000288947 */ /* 0x000fea0003800000 */
[----:B------:R-:W4:Y:S02]  /*0ca0*/  LDC R9, c[0x0][0x64c] ;  /* 0x00019300ff097b82 */ /* 0x000f240000000800 */
[----:B----4-:R-:W-:-:S05]  /*0cb0*/  IADD3 R9, P0, R26, R9, RZ ;  /* 0x000000091a097210 */ /* 0x010fca0007f1e0ff */
        /* <DEDUP_REMOVED lines=8> */
.L_x_10:
[----:B-1----:R-:W-:Y:S01]  /*0d40*/  SHF.R.U64 R4, R4, R14, R5 ;  /* 0x0000000e04047219 */ /* 0x002fe20000001205 */
[----:B0-----:R-:W-:Y:S01]  /*0d50*/  VIADD R6, R15, 0xffffffff ;  /* 0xffffffff0f067836 */ /* 0x001fe20000000000 */
[----:B------:R-:W-:Y:S02]  /*0d60*/  SHF.L.U32 R0, R21, R12, RZ ;  /* 0x0000000c15007219 */ /* 0x000fe400000006ff */
[----:B------:R-:W-:Y:S01]  /*0d70*/  LOP3.LUT R5, R27, R10, RZ, 0xc0, !PT ;  /* 0x0000000a1b057212 */ /* 0x000fe200078ec0ff */
[----:B------:R-:W-:Y:S01]  /*0d80*/  IMAD.MOV R7, RZ, RZ, -R4 ;  /* 0x000000ffff077224 */ /* 0x000fe200078e0a04 */
[----:B------:R-:W-:Y:S02]  /*0d90*/  SEL R3, R3, R30, !P1 ;  /* 0x0000001e03037207 */ /* 0x000fe40004800000 */
[----:B------:R-:W-:Y:S01]  /*0da0*/  LOP3.LUT R6, R13, R6, RZ, 0xc0, !PT ;  /* 0x000000060d067212 */ /* 0x000fe200078ec0ff */
[----:B------:R-:W-:Y:S02]  /*0db0*/  IMAD R4, R0, R4, R5 ;  /* 0x0000000400047224 */ /* 0x000fe400078e0205 */
[----:B--2---:R-:W-:-:S02]  /*0dc0*/  IMAD R0, R7, R20, R26 ;  /* 0x0000001407007224 */ /* 0x004fc400078e021a */
[----:B---3--:R-:W-:Y:S02]  /*0dd0*/  IMAD R3, R4, R23, R3 ;  /* 0x0000001704037224 */ /* 0x008fe400078e0203 */
[----:B------:R-:W-:Y:S02]  /*0de0*/  IMAD.MOV.U32 R5, RZ, RZ, 0x1 ;  /* 0x00000001ff057424 */ /* 0x000fe400078e00ff */
[----:B------:R-:W-:Y:S02]  /*0df0*/  IMAD R4, R0, R15, R6 ;  /* 0x0000000f00047224 */ /* 0x000fe400078e0206 */
[----:B------:R-:W-:Y:S01]  /*0e00*/  IMAD.MOV.U32 R23, RZ, RZ, R28 ;  /* 0x000000ffff177224 */ /* 0x000fe200078e001c */
[----:B------:R-:W-:Y:S02]  /*0e10*/  PRMT R0, R5, 0x7610, R0 ;  /* 0x0000761005007816 */ /* 0x000fe40000000000 */
[----:B------:R-:W-:Y:S02]  /*0e20*/  SEL R152, R4, R3, !P1 ;  /* 0x0000000304987207 */ /* 0x000fe40004800000 */
[----:B------:R-:W-:-:S07]  /*0e30*/  SEL R153, R3, R4, !P1 ;  /* 0x0000000403997207 */ /* 0x000fce0004800000 */
.L_x_8:
[----:B------:R-:W-:-:S08]  /*0e40*/  NOP ;  /* 0x0000000000007918 */ /* 0x000fd00000000000 */
[----:B------:R-:W0:Y:S02]  /*0e50*/  USETMAXREG.TRY_ALLOC.CTAPOOL UP0, 0xe8 ;  /* 0x000000e8000079c8 */ /* 0x000e240008000600 */
[----:B0-----:R-:W-:-:S13]  /*0e60*/  PLOP3.LUT P0, PT, PT, PT, UP0, 0x80, 0x0 ;  /* 0x000000000000781c */ /* 0x001fda0003f0f008 */
[----:B------:R-:W-:Y:S05]  /*0e70*/  @!P0 BRA `(.L_x_8) ;  /* 0xfffffffc00f08947 */ /* 0x000fea000383ffff */
[----:B------:R-:W-:Y:S01]  /*0e80*/  ULDC.64 UR4, c[0x0][0x598] ;  /* 0x0001660000047ab9 */ /* 0x000fe20000000a00 */
[----:B------:R-:W-:Y:S01]  /*0e90*/  ULDC.64 UR36, c[0x0][0x208] ;  /* 0x0000820000247ab9 */ /* 0x000fe20000000a00 */
[----:B------:R-:W-:-:S04]  /*0ea0*/  ISETP.NE.U32.AND P0, PT, RZ, UR4, PT ;  /* 0x00000004ff007c0c */ /* 0x000fc8000bf05070 */
[----:B------:R-:W-:-:S13]  /*0eb0*/  ISETP.NE.AND.EX P0, PT, RZ, UR5, PT, P0 ;  /* 0x00000005ff007c0c */ /* 0x000fda000bf05300 */
[----:B------:R-:W-:Y:S05]  /*0ec0*/  @!P0 BRA `(.L_x_11) ;  /* 0x00000000001c8947 */ /* 0x000fea0003800000 */
[----:B------:R-:W0:Y:S02]  /*0ed0*/  LDC.64 R4, c[0x0][0x598] ;  /* 0x00016600ff047b82 */ /* 0x000e240000000a00 */
[----:B0-----:R-:W2:Y:S02]  /*0ee0*/  LDG.E.64 R4, desc[UR36][R4.64] ;  /* 0x0000002404047981 */ /* 0x001ea4000c1e1b00 */
[----:B--2---:R-:W-:-:S04]  /*0ef0*/  ISETP.NE.U32.AND P0, PT, R4, RZ, PT ;  /* 0x000000ff0400720c */ /* 0x004fc80003f05070 */
[----:B------:R-:W-:-:S13]  /*0f00*/  ISETP.NE.AND.EX P0, PT, R5, RZ, PT, P0 ;  /* 0x000000ff0500720c */ /* 0x000fda0003f05300 */
[----:B------:R-:W-:Y:S05]  /*0f10*/  @!P0 BRA `(.L_x_11) ;  /* 0x0000000000088947 */ /* 0x000fea0003800000 */
[----:B------:R0:W5:Y:S01]  /*0f20*/  LD.E R154, desc[UR36][R4.64] ;  /* 0x00000024049a7980 */ /* 0x000162000c101900 */
[----:B------:R-:W-:Y:S05]  /*0f30*/  BRA `(.L_x_12) ;  /* 0x0000000000247947 */ /* 0x000fea0003800000 */
.L_x_11:
[----:B------:R-:W-:Y:S02]  /*0f40*/  ULDC.64 UR4, c[0x0][0x588] ;  /* 0x0001620000047ab9 */ /* 0x000fe40000000a00 */
[----:B------:R-:W-:-:S04]  /*0f50*/  ISETP.NE.U32.AND P0, PT, RZ, UR4, PT ;  /* 0x00000004ff007c0c */ /* 0x000fc8000bf05070 */
[----:B------:R-:W-:-:S13]  /*0f60*/  ISETP.NE.AND.EX P0, PT, RZ, UR5, PT, P0 ;  /* 0x00000005ff007c0c */ /* 0x000fda000bf05300 */
[----:B------:R-:W-:Y:S05]  /*0f70*/  @!P0 BRA `(.L_x_13) ;  /* 0x00000000000c8947 */ /* 0x000fea0003800000 */
[----:B------:R-:W0:Y:S02]  /*0f80*/  LDC.64 R154, c[0x0][0x588] ;  /* 0x00016200ff9a7b82 */ /* 0x000e240000000a00 */
[----:B0-----:R1:W5:Y:S01]  /*0f90*/  LDG.E R154, desc[UR36][R154.64] ;  /* 0x000000249a9a7981 */ /* 0x001362000c1e1900 */
[----:B------:R-:W-:Y:S05]  /*0fa0*/  BRA `(.L_x_12) ;  /* 0x0000000000087947 */ /* 0x000fea0003800000 */
.L_x_13:
[----:B------:R-:W-:Y:S02]  /*0fb0*/  ULDC UR4, c[0x0][0x580] ;  /* 0x0001600000047ab9 */ /* 0x000fe40000000800 */
[----:B------:R-:W-:-:S07]  /*0fc0*/  IMAD.U32 R154, RZ, RZ, UR4 ;  /* 0x00000004ff9a7e24 */ /* 0x000fce000f8e00ff */
.L_x_12:
[----:B------:R-:W-:Y:S02]  /*0fd0*/  ULDC.64 UR4, c[0x0][0x5a0] ;  /* 0x0001680000047ab9 */ /* 0x000fe40000000a00 */
[----:B------:R-:W-:-:S04]  /*0fe0*/  ISETP.NE.U32.AND P0, PT, RZ, UR4, PT ;  /* 0x00000004ff007c0c */ /* 0x000fc8000bf05070 */
[----:B------:R-:W-:-:S13]  /*0ff0*/  ISETP.NE.AND.EX P0, PT, RZ, UR5, PT, P0 ;  /* 0x00000005ff007c0c */ /* 0x000fda000bf05300 */
[----:B------:R-:W-:Y:S05]  /*1000*/  @!P0 BRA `(.L_x_14) ;  /* 0x00000000001c8947 */ /* 0x000fea0003800000 */
[----:B0-----:R-:W0:Y:S02]  /*1010*/  LDC.64 R4, c[0x0][0x5a0] ;  /* 0x00016800ff047b82 */ /* 0x001e240000000a00 */
[----:B0-----:R-:W2:Y:S02]  /*1020*/  LDG.E.64 R4, desc[UR36][R4.64] ;  /* 0x0000002404047981 */ /* 0x001ea4000c1e1b00 */
[----:B--2---:R-:W-:-:S04]  /*1030*/  ISETP.NE.U32.AND P0, PT, R4, RZ, PT ;  /* 0x000000ff0400720c */ /* 0x004fc80003f05070 */
[----:B------:R-:W-:-:S13]  /*1040*/  ISETP.NE.AND.EX P0, PT, R5, RZ, PT, P0 ;  /* 0x000000ff0500720c */ /* 0x000fda0003f05300 */
[----:B------:R-:W-:Y:S05]  /*1050*/  @!P0 BRA `(.L_x_14) ;  /* 0x0000000000088947 */ /* 0x000fea0003800000 */
[----:B-1----:R0:W5:Y:S01]  /*1060*/  LD.E R155, desc[UR36][R4.64] ;  /* 0x00000024049b7980 */ /* 0x002162000c101900 */
[----:B------:R-:W-:Y:S05]  /*1070*/  BRA `(.L_x_15) ;  /* 0x0000000000247947 */ /* 0x000fea0003800000 */
.L_x_14:
[----:B------:R-:W-:Y:S02]  /*1080*/  ULDC.64 UR4, c[0x0][0x590] ;  /* 0x0001640000047ab9 */ /* 0x000fe40000000a00 */
[----:B------:R-:W-:-:S04]  /*1090*/  ISETP.NE.U32.AND P0, PT, RZ, UR4, PT ;  /* 0x00000004ff007c0c */ /* 0x000fc8000bf05070 */
[----:B------:R-:W-:-:S13]  /*10a0*/  ISETP.NE.AND.EX P0, PT, RZ, UR5, PT, P0 ;  /* 0x00000005ff007c0c */ /* 0x000fda000bf05300 */
[----:B------:R-:W-:Y:S05]  /*10b0*/  @!P0 BRA `(.L_x_16) ;  /* 0x00000000000c8947 */ /* 0x000fea0003800000 */
[----:B0-----:R-:W1:Y:S02]  /*10c0*/  LDC.64 R4, c[0x0][0x590] ;  /* 0x00016400ff047b82 */ /* 0x001e640000000a00 */
[----:B-1----:R1:W5:Y:S01]  /*10d0*/  LDG.E R155, desc[UR36][R4.64] ;  /* 0x00000024049b7981 */ /* 0x002362000c1e1900 */
[----:B------:R-:W-:Y:S05]  /*10e0*/  BRA `(.L_x_15) ;  /* 0x0000000000087947 */ /* 0x000fea0003800000 */
.L_x_16:
[----:B------:R-:W-:Y:S02]  /*10f0*/  ULDC UR4, c[0x0][0x584] ;  /* 0x0001610000047ab9 */ /* 0x000fe40000000800 */
[----:B-1----:R-:W-:-:S07]  /*1100*/  IMAD.U32 R155, RZ, RZ, UR4 ;  /* 0x00000004ff9b7e24 */ /* 0x002fce000f8e00ff */
.L_x_15:
[----:B------:R-:W-:-:S13]  /*1110*/  LOP3.LUT P0, RZ, R0, 0xff, RZ, 0xc0, !PT ;  /* 0x000000ff00ff7812 */ /* 0x000fda000780c0ff */
[----:B------:R-:W-:Y:S05]  /*1120*/  @!P0 EXIT ;  /* 0x000000000000894d */ /* 0x000fea0003800000 */
[----:B------:R-:W-:Y:S01]  /*1130*/  ULDC UR4, c[0x0][0x28c] ;  /* 0x0000a30000047ab9 */ /* 0x000fe20000000800 */
[----:B------:R-:W-:Y:S01]  /*1140*/  LOP3.LUT R157, R19, 0x1, RZ, 0xfc, !PT ;  /* 0x00000001139d7812 */ /* 0x000fe200078efcff */
[----:B------:R-:W-:Y:S01]  /*1150*/  UIADD3 UR4, UR4, 0x3f, URZ ;  /* 0x0000003f04047890 */ /* 0x000fe2000fffe03f */
[----:B------:R-:W-:Y:S01]  /*1160*/  UMOV UR38, URZ ;  /* 0x0000003f00267c82 */ /* 0x000fe20008000000 */
[----:B------:R-:W-:Y:S02]  /*1170*/  UMOV UR39, URZ ;  /* 0x0000003f00277c82 */ /* 0x000fe40008000000 */
[----:B------:R-:W-:-:S04]  /*1180*/  USHF.R.S32.HI UR5, URZ, 0x1f, UR4 ;  /* 0x0000001f3f057899 */ /* 0x000fc80008011404 */
[----:B------:R-:W-:-:S04]  /*1190*/  ULEA.HI UR5, UR5, UR4, URZ, 0x6 ;  /* 0x0000000405057291 */ /* 0x000fc8000f8f303f */
[----:B------:R-:W-:-:S12]  /*11a0*/  USHF.R.S32.HI UR40, URZ, 0x6, UR5 ;  /* 0x000000063f287899 */ /* 0x000fd80008011405 */
.L_x_292:
[----:B------:R-:W-:Y:S01]  /*11b0*/  LOP3.LUT R0, R18, 0x80, RZ, 0xc0, !PT ;  /* 0x0000008012007812 */ /* 0x000fe200078ec0ff */
[----:B--2---:R-:W2:Y:S01]  /*11c0*/  S2UR UR7, SR_CgaCtaId ;  /* 0x00000000000779c3 */ /* 0x004ea20000008800 */
[----:B------:R-:W-:Y:S02]  /*11d0*/  UMOV UR6, 0x400 ;  /* 0x0000040000067882 */ /* 0x000fe40000000000 */
[----:B------:R-:W-:-:S06]  /*11e0*/  SHF.R.U32.HI R0, RZ, 0x7, R0 ;  /* 0x00000007ff007819 */ /* 0x000fcc0000011600 */
[----:B---3--:R-:W3:Y:S01]  /*11f0*/  SHFL.IDX PT, R0, R0, RZ, 0x1f ;  /* 0x00001fff00007589 */ /* 0x008ee200000e0000 */
[----:B--2---:R-:W-:Y:S01]  /*1200*/  ULEA UR6, UR7, UR6, 0x18 ;  /* 0x0000000607067291 */ /* 0x004fe2000f8ec03f */
[----:B---3--:R-:W-:-:S13]  /*1210*/  R2UR UR4, R0 ;  /* 0x00000000000472ca */ /* 0x008fda00000e0000 */
[----:B------:R-:W-:-:S04]  /*1220*/  ULEA.HI UR5, UR4, UR4, URZ, 0x1 ;  /* 0x0000000404057291 */ /* 0x000fc8000f8f083f */
[----:B------:R-:W-:-:S04]  /*1230*/  ULOP3.LUT UR5, UR5, 0x7fffe, URZ, 0xc0, !UPT ;  /* 0x0007fffe05057892 */ /* 0x000fc8000f8ec03f */
[----:B------:R-:W-:-:S03]  /*1240*/  UIADD3 UR5, UR4, -UR5, URZ ;  /* 0x8000000504057290 */ /* 0x000fc6000fffe03f */
[----:B------:R-:W-:Y:S01]  /*1250*/  ULDC UR4, c[0x0][0x28c] ;  /* 0x0000a30000047ab9 */ /* 0x000fe20000000800 */
[----:B------:R-:W-:Y:S01]  /*1260*/  ULEA UR5, UR5, UR6, 0xd ;  /* 0x0000000605057291 */ /* 0x000fe2000f8e683f */
[----:B------:R-:W-:-:S03]  /*1270*/  ISETP.LT.AND P0, PT, RZ, UR4, PT ;  /* 0x00000004ff007c0c */ /* 0x000fc6000bf01270 */
[----:B------:R-:W-:-:S04]  /*1280*/  UIADD3 UR5, UR5, 0x100, URZ ;  /* 0x0000010005057890 */ /* 0x000fc8000fffe03f */
[----:B------:R-:W-:-:S04]  /*1290*/  USHF.R.U32.HI UR5, URZ, 0x4, UR5 ;  /* 0x000000043f057899 */ /* 0x000fc80008011605 */
[----:B------:R-:W-:Y:S02]  /*12a0*/  ULOP3.LUT UR41, UR5, 0x3fff, URZ, 0xc0, !UPT ;  /* 0x00003fff05297892 */ /* 0x000fe4000f8ec03f */
[----:B-1--4-:R-:W-:Y:S10]  /*12b0*/  @P0 BRA `(.L_x_17) ;  /* 0x0000000000400947 */ /* 0x012ff40003800000 */
[----:B------:R-:W-:Y:S01]  /*12c0*/  MOV R0, 0x0 ;  /* 0x0000000000007802 */ /* 0x000fe20000000f00 */
[----:B------:R-:W-:Y:S01]  /*12d0*/  ULDC.64 UR4, c[0x4][0x68] ;  /* 0x01001a0000047ab9 */ /* 0x000fe20000000a00 */
[----:B------:R-:W-:Y:S01]  /*12e0*/  ULDC.64 UR6, c[0x4][0x8] ;  /* 0x0100020000067ab9 */ /* 0x000fe20000000a00 */
[----:B01----:R-:W-:Y:S01]  /*12f0*/  IMAD.U32 R4, RZ, RZ, UR4 ;  /* 0x00000004ff047e24 */ /* 0x003fe2000f8e00ff */
[----:B------:R0:W1:Y:S01]  /*1300*/  LDC.64 R14, c[0x4][R0] ;  /* 0x01000000000e7b82 */ /* 0x0000620000000a00 */
[----:B------:R-:W-:Y:S01]  /*1310*/  IMAD.U32 R5, RZ, RZ, UR5 ;  /* 0x00000005ff057e24 */ /* 0x000fe2000f8e00ff */
[----:B------:R-:W-:Y:S01]  /*1320*/  ULDC.64 UR4, c[0x4][0x70] ;  /* 0x01001c0000047ab9 */ /* 0x000fe20000000a00 */
[----:B------:R-:W-:Y:S02]  /*1330*/  IMAD.U32 R10, RZ, RZ, UR6 ;  /* 0x00000006ff0a7e24 */ /* 0x000fe4000f8e00ff */
[----:B------:R-:W-:Y:S02]  /*1340*/  IMAD.U32 R6, RZ, RZ, UR4 ;  /* 0x00000004ff067e24 */ /* 0x000fe4000f8e00ff */
[----:B------:R-:W-:-:S02]  /*1350*/  IMAD.U32 R7, RZ, RZ, UR5 ;  /* 0x00000005ff077e24 */ /* 0x000fc4000f8e00ff */
[----:B------:R-:W-:Y:S02]  /*1360*/  IMAD.U32 R11, RZ, RZ, UR7 ;  /* 0x00000007ff0b7e24 */ /* 0x000fe4000f8e00ff */
[----:B------:R-:W-:Y:S02]  /*1370*/  IMAD.MOV.U32 R8, RZ, RZ, 0x1e1 ;  /* 0x000001e1ff087424 */ /* 0x000fe400078e00ff */
[----:B------:R-:W-:Y:S02]  /*1380*/  IMAD.MOV.U32 R12, RZ, RZ, 0x1 ;  /* 0x00000001ff0c7424 */ /* 0x000fe400078e00ff */
[----:B0-----:R-:W-:-:S07]  /*1390*/  IMAD.MOV.U32 R13, RZ, RZ, RZ ;  /* 0x000000ffff0d7224 */ /* 0x001fce00078e00ff */
[----:B------:R-:W-:-:S07]  /*13a0*/  LEPC R20, `(.L_x_17) ;  /* 0x000000001014794e */ /* 0x000fce0000000000 */
[----:B-1---5:R-:W-:Y:S05]  /*13b0*/  CALL.ABS.NOINC R14 ;  /* 0x000000000e007343 */ /* 0x022fea0003c00000 */
.L_x_17:
[----:B------:R-:W-:-:S13]  /*13c0*/  ISETP.NE.AND P0, PT, R157, 0x3, PT ;  /* 0x000000039d00780c */ /* 0x000fda0003f05270 */
[----:B------:R-:W-:Y:S05]  /*13d0*/  @!P0 BRA `(.L_x_18) ;  /* 0x0000000000048947 */ /* 0x000fea0003800000 */
[----:B------:R-:W-:Y:S01]  /*13e0*/  BPT.TRAP 0x1 ;  /* 0x000000040000795c */ /* 0x000fe20000300000 */
.L_x_18:
[----:B------:R-:W2:Y:S01]  /*13f0*/  S2UR UR5, SR_CgaCtaId ;  /* 0x00000000000579c3 */ /* 0x000ea20000008800 */
[----:B------:R-:W-:Y:S01]  /*1400*/  UMOV UR4, 0x400 ;  /* 0x0000040000047882 */ /* 0x000fe20000000000 */
[----:B------:R-:W-:Y:S02]  /*1410*/  IMAD.U32 R0, RZ, RZ, UR38 ;  /* 0x00000026ff007e24 */ /* 0x000fe4000f8e00ff */
[----:B------:R-:W-:-:S03]  /*1420*/  IMAD.U32 R3, RZ, RZ, UR39 ;  /* 0x00000027ff037e24 */ /* 0x000fc6000f8e00ff */
[----:B------:R-:W-:Y:S01]  /*1430*/  SHF.L.U32 R0, R0, 0x1f, RZ ;  /* 0x0000001f00007819 */ /* 0x000fe200000006ff */
[----:B--2---:R-:W-:-:S06]  /*1440*/  ULEA UR4, UR5, UR4, 0x18 ;  /* 0x0000000405047291 */ /* 0x004fcc000f8ec03f */
[----:B------:R-:W-:-:S04]  /*1450*/  IMAD.U32 R6, RZ, RZ, UR4 ;  /* 0x00000004ff067e24 */ /* 0x000fc8000f8e00ff */
[----:B------:R-:W-:-:S04]  /*1460*/  IMAD R3, R3, 0x8, R6 ;  /* 0x0000000803037824 */ /* 0x000fc800078e0206 */
[----:B------:R2:W3:Y:S01]  /*1470*/  SYNCS.PHASECHK.TRANS64.TRYWAIT P1, [R3+URZ], R0 ;  /* 0x00000000030075a7 */ /* 0x0004e2000802017f */
[----:B------:R-:W-:Y:S05]  /*1480*/  @!P0 BRA `(.L_x_19) ;  /* 0x0000000000048947 */ /* 0x000fea0003800000 */
[----:B------:R-:W-:Y:S01]  /*1490*/  BPT.TRAP 0x1 ;  /* 0x000000040000795c */ /* 0x000fe20000300000 */
.L_x_19:
[----:B---3--:R-:W-:Y:S05]  /*14a0*/  @P1 BRA `(.L_x_20) ;  /* 0x0000000000081947 */ /* 0x008fea0003800000 */
[----:B------:R-:W3:Y:S02]  /*14b0*/  SYNCS.PHASECHK.TRANS64.TRYWAIT P1, [R3+URZ], R0 ;  /* 0x00000000030075a7 */ /* 0x000ee4000802017f */
[----:B---3--:R-:W-:Y:S05]  /*14c0*/  @!P1 BRA `(.L_x_21) ;  /* 0x000000a800309947 */ /* 0x008fea0003800000 */
.L_x_20:
[----:B------:R-:W-:-:S04]  /*14d0*/  UISETP.LT.AND UP0, UPT, UR40, 0x1, UPT ;  /* 0x000000012800788c */ /* 0x000fc8000bf01270 */
[----:B------:R-:W-:-:S06]  /*14e0*/  USEL UR4, UR40, 0x1, UP0 ;  /* 0x0000000128047887 */ /* 0x000fcc0008000000 */
[----:B--23--:R-:W-:Y:S01]  /*14f0*/  IMAD.U32 R0, RZ, RZ, UR4 ;  /* 0x00000004ff007e24 */ /* 0x00cfe2000f8e00ff */
[----:B------:R-:W-:Y:S05]  /*1500*/  WARPSYNC.ALL ;  /* 0x0000000000007948 */ /* 0x000fea0003800000 */
[----:B------:R-:W-:-:S04]  /*1510*/  IADD3 R0, -R0, UR40, RZ ;  /* 0x0000002800007c10 */ /* 0x000fc8000fffe1ff */
[----:B------:R-:W-:Y:S02]  /*1520*/  ISETP.GE.AND P1, PT, R0, 0x1, PT ;  /* 0x000000010000780c */ /* 0x000fe40003f26270 */
[----:B------:R-:W-:Y:S01]  /*1530*/  R2UR UR4, R6 ;  /* 0x00000000060472ca */ /* 0x000fe200000e0000 */
[----:B------:R-:W-:Y:S01]  /*1540*/  WARPGROUP.ARRIVE ;  /* 0x00000000000079c5 */ /* 0x000fe20000000000 */
[----:B------:R-:W-:Y:S01]  /*1550*/  UMOV UR9, 0x40000040 ;  /* 0x4000004000097882 */ /* 0x000fe20000000000 */
[----:B------:R-:W-:-:S10]  /*1560*/  UMOV UR11, 0x40000040 ;  /* 0x40000040000b7882 */ /* 0x000fd40000000000 */
[----:B------:R-:W-:-:S04]  /*1570*/  UIADD3 UR4, UR4, 0x28100, URZ ;  /* 0x0002810004047890 */ /* 0x000fc8000fffe03f */
[----:B------:R-:W-:-:S04]  /*1580*/  USHF.R.U32.HI UR4, URZ, 0x4, UR4 ;  /* 0x000000043f047899 */ /* 0x000fc80008011604 */
[----:B------:R-:W-:Y:S02]  /*1590*/  ULOP3.LUT UR5, UR4, 0x3fff, URZ, 0xc0, !UPT ;  /* 0x00003fff04057892 */ /* 0x000fe4000f8ec03f */
[----:B------:R-:W-:Y:S02]  /*15a0*/  ULOP3.LUT UR4, UR41, 0x10000, URZ, 0xfc, !UPT ;  /* 0x0001000029047892 */ /* 0x000fe4000f8efc3f */
[----:B------:R-:W-:Y:S02]  /*15b0*/  ULOP3.LUT UR5, UR5, 0x10000, URZ, 0xfc, !UPT ;  /* 0x0001000005057892 */ /* 0x000fe4000f8efc3f */
[----:B------:R-:W-:Y:S02]  /*15c0*/  ULEA UR6, UR39, UR4, 0xb ;  /* 0x0000000427067291 */ /* 0x000fe4000f8e583f */
[----:B------:R-:W-:-:S05]  /*15d0*/  ULEA UR7, UR39, UR5, 0xc ;  /* 0x0000000527077291 */ /* 0x000fca000f8e603f */
[----:B------:R-:W-:Y:S02]  /*15e0*/  UMOV UR8, UR6 ;  /* 0x0000000600087c82 */ /* 0x000fe40008000000 */
[----:B------:R-:W-:Y:S02]  /*15f0*/  UMOV UR10, UR7 ;  /* 0x00000007000a7c82 */ /* 0x000fe40008000000 */
[----:B------:R-:W-:Y:S01]  /*1600*/  HGMMA.64x256x8.F32.TF32 R24, gdesc[UR8], RZ, !UPT, gsb0 ;  /* 0x07e00000081879f0 */ /* 0x000fe2000c0028ff */
[----:B------:R-:W-:Y:S02]  /*1610*/  UIADD3 UR8, UR6, 0x2, URZ ;  /* 0x0000000206087890 */ /* 0x000fe4000fffe03f */
[----:B------:R-:W-:Y:S01]  /*1620*/  UIADD3 UR10, UR7, 0x2, URZ ;  /* 0x00000002070a7890 */ /* 0x000fe2000fffe03f */
[----:B------:R-:W-:Y:S01]  /*1630*/  UMOV UR9, 0x40000040 ;  /* 0x4000004000097882 */ /* 0x000fe20000000000 */
[----:B------:R-:W-:Y:S01]  /*1640*/  UMOV UR11, 0x40000040 ;  /* 0x40000040000b7882 */ /* 0x000fe20000000000 */
[----:B------:R-:W-:-:S02]  /*1650*/  WARPGROUP.DEPBAR.LE gsb0, 0x0 ;  /* 0x00008000000079c5 */ /* 0x000fc40000010000 */
[----:B------:R-:W-:-:S15]  /*1660*/  WARPGROUP.ARRIVE ;  /* 0x00000000000079c5 */ /* 0x000fde0000000000 */
[----:B------:R-:W-:-:S05]  /*1670*/  NOP ;  /* 0x0000000000007918 */ /* 0x000fca0000000000 */
[----:B------:R-:W-:Y:S01]  /*1680*/  HGMMA.64x256x8.F32.TF32 R24, gdesc[UR8], R24, gsb0 ;  /* 0x07e00000081879f0 */ /* 0x000fe20008002818 */
[----:B------:R-:W-:Y:S02]  /*1690*/  UIADD3 UR8, UR6, 0x4, URZ ;  /* 0x0000000406087890 */ /* 0x000fe4000fffe03f */
[----:B------:R-:W-:Y:S01]  /*16a0*/  UIADD3 UR10, UR7, 0x4, URZ ;  /* 0x00000004070a7890 */ /* 0x000fe2000fffe03f */
[----:B------:R-:W-:Y:S01]  /*16b0*/  UMOV UR9, 0x40000040 ;  /* 0x4000004000097882 */ /* 0x000fe20000000000 */
[----:B------:R-:W-:Y:S01]  /*16c0*/  UMOV UR11, 0x40000040 ;  /* 0x40000040000b7882 */ /* 0x000fe20000000000 */
[----:B------:R-:W-:Y:S02]  /*16d0*/  WARPGROUP.DEPBAR.LE gsb0, 0x0 ;  /* 0x00008000000079c5 */ /* 0x000fe40000010000 */
        /* <DEDUP_REMOVED lines=42> */
[----:B------:R-:W-:Y:S03]  /*1980*/  HGMMA.64x256x8.F32.TF32 R24, gdesc[UR8], R24, gsb0 ;  /* 0x07e00000081879f0 */ /* 0x000fe60008002818 */
[----:B------:R-:W-:Y:S02]  /*1990*/  WARPGROUP.DEPBAR.LE gsb0, 0x0 ;  /* 0x00008000000079c5 */ /* 0x000fe40000010000 */
[----:B------:R-:W-:Y:S05]  /*19a0*/  @!P1 BRA `(.L_x_22) ;  /* 0x0000000400b09947 */ /* 0x000fea0003800000 */
[----:B------:R-:W-:Y:S02]  /*19b0*/  UIADD3 UR6, UR39, 0x1, URZ ;  /* 0x0000000127067890 */ /* 0x000fe4000fffe03f */
[----:B------:R-:W-:Y:S02]  /*19c0*/  IMAD.U32 R3, RZ, RZ, UR39 ;  /* 0x00000027ff037e24 */ /* 0x000fe4000f8e00ff */
[----:B------:R-:W-:-:S04]  /*19d0*/  UISETP.NE.AND UP0, UPT, UR6, 0x5, UPT ;  /* 0x000000050600788c */ /* 0x000fc8000bf05270 */
[----:B------:R-:W-:Y:S02]  /*19e0*/  USEL UR7, URZ, 0x1, UP0 ;  /* 0x000000013f077887 */ /* 0x000fe40008000000 */
[----:B------:R-:W-:Y:S02]  /*19f0*/  USEL UR6, UR6, URZ, UP0 ;  /* 0x0000003f06067287 */ /* 0x000fe40008000000 */
[----:B------:R-:W-:-:S06]  /*1a00*/  ULOP3.LUT UR7, UR38, UR7, URZ, 0x3c, !UPT ;  /* 0x0000000726077292 */ /* 0x000fcc000f8e3c3f */
[----:B------:R-:W-:-:S07]  /*1a10*/  IMAD.U32 R7, RZ, RZ, UR7 ;  /* 0x00000007ff077e24 */ /* 0x000fce000f8e00ff */
.L_x_29:
[----:B------:R-:W-:Y:S05]  /*1a20*/  @!P0 BRA `(.L_x_23) ;  /* 0x0000000000048947 */ /* 0x000fea0003800000 */
[----:B------:R-:W-:Y:S01]  /*1a30*/  BPT.TRAP 0x1 ;  /* 0x000000040000795c */ /* 0x000fe20000300000 */
.L_x_23:
[----:B------:R-:W2:Y:S01]  /*1a40*/  S2UR UR8, SR_CgaCtaId ;  /* 0x00000000000879c3 */ /* 0x000ea20000008800 */
[----:B------:R-:W-:Y:S01]  /*1a50*/  UMOV UR7, 0x400 ;  /* 0x0000040000077882 */ /* 0x000fe20000000000 */
[----:B01----:R-:W-:Y:S01]  /*1a60*/  IMAD.U32 R5, RZ, RZ, UR6 ;  /* 0x00000006ff057e24 */ /* 0x003fe2000f8e00ff */
[----:B------:R-:W-:Y:S01]  /*1a70*/  SHF.L.U32 R4, R7, 0x1f, RZ ;  /* 0x0000001f07047819 */ /* 0x000fe200000006ff */
[----:B--2---:R-:W-:-:S06]  /*1a80*/  ULEA UR7, UR8, UR7, 0x18 ;  /* 0x0000000708077291 */ /* 0x004fcc000f8ec03f */
[----:B------:R-:W-:-:S04]  /*1a90*/  IMAD.U32 R6, RZ, RZ, UR7 ;  /* 0x00000007ff067e24 */ /* 0x000fc8000f8e00ff */
[----:B------:R-:W-:-:S04]  /*1aa0*/  IMAD R5, R5, 0x8, R6 ;  /* 0x0000000805057824 */ /* 0x000fc800078e0206 */
[----:B------:R0:W1:Y:S01]  /*1ab0*/  SYNCS.PHASECHK.TRANS64.TRYWAIT P1, [R5+URZ], R4 ;  /* 0x00000004050075a7 */ /* 0x000062000802017f */
[----:B------:R-:W-:Y:S05]  /*1ac0*/  @!P0 BRA `(.L_x_24) ;  /* 0x0000000000048947 */ /* 0x000fea0003800000 */
[----:B------:R-:W-:Y:S01]  /*1ad0*/  BPT.TRAP 0x1 ;  /* 0x000000040000795c */ /* 0x000fe20000300000 */
.L_x_24:
[----:B-1----:R-:W-:Y:S05]  /*1ae0*/  @P1 BRA `(.L_x_25) ;  /* 0x0000000000081947 */ /* 0x002fea0003800000 */
[----:B------:R-:W1:Y:S02]  /*1af0*/  SYNCS.PHASECHK.TRANS64.TRYWAIT P1, [R5+URZ], R4 ;  /* 0x00000004050075a7 */ /* 0x000e64000802017f */
[----:B-1----:R-:W-:Y:S05]  /*1b00*/  @!P1 BRA `(.L_x_26) ;  /* 0x000000a000b49947 */ /* 0x002fea0003800000 */
.L_x_25:
[----:B------:R-:W-:Y:S01]  /*1b10*/  ULEA UR7, UR6, UR4, 0xb ;  /* 0x0000000406077291 */ /* 0x000fe2000f8e583f */
[----:B------:R-:W-:Y:S01]  /*1b20*/  WARPGROUP.ARRIVE ;  /* 0x00000000000079c5 */ /* 0x000fe20000000000 */
[----:B------:R-:W-:Y:S01]  /*1b30*/  ULEA UR12, UR6, UR5, 0xc ;  /* 0x00000005060c7291 */ /* 0x000fe2000f8e603f */
[----:B------:R-:W-:Y:S01]  /*1b40*/  UMOV UR9, 0x40000040 ;  /* 0x4000004000097882 */ /* 0x000fe20000000000 */
[----:B------:R-:W-:-:S03]  /*1b50*/  UMOV UR11, 0x40000040 ;  /* 0x40000040000b7882 */ /* 0x000fc60000000000 */
[----:B------:R-:W-:Y:S02]  /*1b60*/  UMOV UR8, UR7 ;  /* 0x0000000700087c82 */ /* 0x000fe40008000000 */
[----:B------:R-:W-:Y:S02]  /*1b70*/  UMOV UR10, UR12 ;  /* 0x0000000c000a7c82 */ /* 0x000fe40008000000 */
[----:B------:R-:W-:Y:S01]  /*1b80*/  HGMMA.64x256x8.F32.TF32 R24, gdesc[UR8], R24, gsb0 ;  /* 0x07e00000081879f0 */ /* 0x000fe20008002818 */
        /* <DEDUP_REMOVED lines=58> */
[----:B------:R-:W-:Y:S01]  /*1f30*/  BPT.TRAP 0x1 ;  /* 0x000000040000795c */ /* 0x000fe20000300000 */
.L_x_27:
[----:B------:R-:W-:-:S13]  /*1f40*/  ISETP.NE.AND P1, PT, R156, RZ, PT ;  /* 0x000000ff9c00720c */ /* 0x000fda0003f25270 */
[----:B01----:R-:W-:-:S04]  /*1f50*/  @P1 IMAD R4, R3, 0x8, R6 ;  /* 0x0000000803041824 */ /* 0x003fc800078e0206 */
[----:B------:R-:W-:-:S05]  /*1f60*/  @P1 VIADD R5, R4, 0x28 ;  /* 0x0000002804051836 */ /* 0x000fca0000000000 */
[----:B------:R-:W-:-:S04]  /*1f70*/  @P1 PRMT R5, R22, 0x654, R5 ;  /* 0x0000065416051816 */ /* 0x000fc80000000005 */
[----:B------:R0:W-:Y:S01]  /*1f80*/  @P1 SYNCS.ARRIVE.TRANS64.RED.A1T0 RZ, [R5+URZ], RZ ;  /* 0x000000ff05ff19a7 */ /* 0x0001e2000810043f */
[----:B------:R-:W-:-:S13]  /*1f90*/  ISETP.GT.U32.AND P1, PT, R19, 0x1, PT ;  /* 0x000000011300780c */ /* 0x000fda0003f24070 */
[----:B0-----:R-:W-:Y:S05]  /*1fa0*/  @P1 BRA `(.L_x_28) ;  /* 0x0000000000041947 */ /* 0x001fea0003800000 */
[----:B------:R-:W-:Y:S01]  /*1fb0*/  BPT.TRAP 0x1 ;  /* 0x000000040000795c */ /* 0x000fe20000300000 */
.L_x_28:
[----:B------:R-:W-:Y:S01]  /*1fc0*/  UIADD3 UR6, UR6, 0x1, URZ ;  /* 0x0000000106067890 */ /* 0x000fe2000fffe03f */
[C---:B------:R-:W-:Y:S01]  /*1fd0*/  ISETP.GT.AND P2, PT, R0.reuse, 0x1, PT ;  /* 0x000000010000780c */ /* 0x040fe20003f44270 */
[----:B------:R-:W-:Y:S02]  /*1fe0*/  VIADD R3, R3, 0x1 ;  /* 0x0000000103037836 */ /* 0x000fe40000000000 */
[----:B------:R-:W-:Y:S01]  /*1ff0*/  UISETP.NE.AND UP0, UPT, UR6, 0x5, UPT ;  /* 0x000000050600788c */ /* 0x000fe2000bf05270 */
[----:B------:R-:W-:Y:S02]  /*2000*/  VIADD R0, R0, 0xffffffff ;  /* 0xffffffff00007836 */ /* 0x000fe40000000000 */
[C---:B------:R-:W-:Y:S01]  /*2010*/  ISETP.NE.AND P1, PT, R3.reuse, 0x5, PT ;  /* 0x000000050300780c */ /* 0x040fe20003f25270 */
[----:B------:R-:W-:Y:S02]  /*2020*/  USEL UR7, URZ, 0x1, UP0 ;  /* 0x000000013f077887 */ /* 0x000fe40008000000 */
[----:B------:R-:W-:Y:S01]  /*2030*/  USEL UR6, UR6, URZ, UP0 ;  /* 0x0000003f06067287 */ /* 0x000fe20008000000 */
[----:B------:R-:W-:-:S03]  /*2040*/  SEL R3, R3, RZ, P1 ;  /* 0x000000ff03037207 */ /* 0x000fc60000800000 */
[----:B------:R-:W-:Y:S01]  /*2050*/  LOP3.LUT R7, R7, UR7, RZ, 0x3c, !PT ;  /* 0x0000000707077c12 */ /* 0x000fe2000f8e3cff */
[----:B------:R-:W-:Y:S07]  /*2060*/  @P2 BRA `(.L_x_29) ;  /* 0xfffffff8006c2947 */ /* 0x000fee000383ffff */
.L_x_22:
[----:B------:R-:W2:Y:S02]  /*2070*/  LDC R0, c[0x0][0x28c] ;  /* 0x0000a300ff007b82 */ /* 0x000ea40000000800 */
[----:B--2---:R-:W-:-:S13]  /*2080*/  ISETP.GE.AND P1, PT, R0, 0x1, PT ;  /* 0x000000010000780c */ /* 0x004fda0003f26270 */
[----:B------:R-:W-:Y:S05]  /*2090*/  @!P1 BRA `(.L_x_30) ;  /* 0x0000000000509947 */ /* 0x000fea0003800000 */
[----:B------:R-:W-:Y:S05]  /*20a0*/  @!P0 BRA `(.L_x_31) ;  /* 0x0000000000048947 */ /* 0x000fea0003800000 */
[----:B------:R-:W-:Y:S01]  /*20b0*/  BPT.TRAP 0x1 ;  /* 0x000000040000795c */ /* 0x000fe20000300000 */
.L_x_31:
[----:B------:R-:W-:Y:S01]  /*20c0*/  ISETP.NE.AND P1, PT, R156, RZ, PT ;  /* 0x000000ff9c00720c */ /* 0x000fe20003f25270 */
[----:B------:R-:W-:Y:S01]  /*20d0*/  BSSY B0, `(.L_x_32) ;  /* 0x000000e000007945 */ /* 0x000fe20003800000 */
[----:B------:R-:W-:-:S11]  /*20e0*/  ISETP.GT.U32.AND P0, PT, R19, 0x1, PT ;  /* 0x000000011300780c */ /* 0x000fd60003f04070 */
[----:B------:R-:W-:Y:S05]  /*20f0*/  @!P1 BRA `(.L_x_33) ;  /* 0x00000000002c9947 */ /* 0x000fea0003800000 */
[----:B------:R-:W-:-:S04]  /*2100*/  UISETP.LT.AND UP0, UPT, UR40, 0x1, UPT ;  /* 0x000000012800788c */ /* 0x000fc8000bf01270 */
[----:B------:R-:W-:-:S04]  /*2110*/  USEL UR6, UR40, 0x1, UP0 ;  /* 0x0000000128067887 */ /* 0x000fc80008000000 */
[----:B------:R-:W-:-:S04]  /*2120*/  UIADD3 UR6, UR39, UR40, -UR6 ;  /* 0x0000002827067290 */ /* 0x000fc8000fffe806 */
[----:B------:R-:W-:-:S04]  /*2130*/  UIMAD.WIDE.U32 UR4, UR6, -0x33333333, URZ ;  /* 0xcccccccd060478a5 */ /* 0x000fc8000f8e003f */
[----:B------:R-:W-:-:S04]  /*2140*/  USHF.R.U32.HI UR4, URZ, 0x2, UR5 ;  /* 0x000000023f047899 */ /* 0x000fc80008011605 */
[----:B------:R-:W-:-:S06]  /*2150*/  UIMAD UR6, UR4, -0x5, UR6 ;  /* 0xfffffffb040678a4 */ /* 0x000fcc000f8e0206 */
[----:B------:R-:W-:-:S04]  /*2160*/  IMAD.U32 R3, RZ, RZ, UR6 ;  /* 0x00000006ff037e24 */ /* 0x000fc8000f8e00ff */
[----:B------:R-:W-:-:S04]  /*2170*/  IMAD R0, R3, 0x8, R6 ;  /* 0x0000000803007824 */ /* 0x000fc800078e0206 */
[----:B------:R-:W-:-:S05]  /*2180*/  VIADD R3, R0, 0x28 ;  /* 0x0000002800037836 */ /* 0x000fca0000000000 */
[----:B------:R-:W-:-:S04]  /*2190*/  PRMT R3, R22, 0x654, R3 ;  /* 0x0000065416037816 */ /* 0x000fc80000000003 */
[----:B------:R2:W-:Y:S03]  /*21a0*/  SYNCS.ARRIVE.TRANS64.RED.A1T0 RZ, [R3+URZ], RZ ;  /* 0x000000ff03ff79a7 */ /* 0x0005e6000810043f */
.L_x_33:
[----:B------:R-:W-:Y:S05]  /*21b0*/  BSYNC B0 ;  /* 0x0000000000007941 */ /* 0x000fea0003800000 */
.L_x_32:
[----:B------:R-:W-:Y:S05]  /*21c0*/  @P0 BRA `(.L_x_30) ;  /* 0x0000000000040947 */ /* 0x000fea0003800000 */
[----:B------:R-:W-:Y:S01]  /*21d0*/  BPT.TRAP 0x1 ;  /* 0x000000040000795c */ /* 0x000fe20000300000 */
.L_x_30:
[----:B------:R-:W3:Y:S01]  /*21e0*/  LDC R7, c[0x0][0x288] ;  /* 0x0000a200ff077b82 */ /* 0x000ee20000000800 */
[--C-:B------:R-:W-:Y:S01]  /*21f0*/  SHF.R.U32.HI R0, RZ, 0x2, R18.reuse ;  /* 0x00000002ff007819 */ /* 0x100fe20000011612 */
[----:B------:R-:W-:Y:S01]  /*2200*/  UIADD3 UR39, UR40, UR39, URZ ;  /* 0x0000002728277290 */ /* 0x000fe2000fffe03f */
[----:B01----:R-:W-:Y:S01]  /*2210*/  LOP3.LUT R4, R18, 0x60, RZ, 0xc0, !PT ;  /* 0x0000006012047812 */ /* 0x003fe200078ec0ff */
[----:B------:R-:W-:Y:S01]  /*2220*/  ULDC UR7, c[0x0][0x284] ;  /* 0x0000a10000077ab9 */ /* 0x000fe20000000800 */
[----:B------:R-:W-:Y:S01]  /*2230*/  SHF.R.U32.HI R5, RZ, 0x7, R18 ;  /* 0x00000007ff057819 */ /* 0x000fe20000011612 */
[----:B------:R-:W-:Y:S01]  /*2240*/  UISETP.GT.U32.AND UP0, UPT, UR39, 0x4, UPT ;  /* 0x000000042700788c */ /* 0x000fe2000bf04070 */
[----:B--2---:R-:W-:Y:S01]  /*2250*/  LOP3.LUT R3, R0, 0x7, RZ, 0xc0, !PT ;  /* 0x0000000700037812 */ /* 0x004fe200078ec0ff */
[----:B------:R-:W-:Y:S01]  /*2260*/  UISETP.GE.U32.AND UP1, UPT, UR40, 0x5, UPT ;  /* 0x000000052800788c */ /* 0x000fe2000bf26070 */
[----:B------:R-:W-:Y:S01]  /*2270*/  SHF.R.U32.HI R10, RZ, 0x1, R4 ;  /* 0x00000001ff0a7819 */ /* 0x000fe20000011604 */
[----:B------:R-:W-:Y:S01]  /*2280*/  IMAD.SHL.U32 R4, R18, 0x2, RZ ;  /* 0x0000000212047824 */ /* 0x000fe200078e00ff */
[----:B------:R-:W-:Y:S01]  /*2290*/  LOP3.LUT R0, R5, 0x1, RZ, 0xc0, !PT ;  /* 0x0000000105007812 */ /* 0x000fe200078ec0ff */
[----:B------:R-:W-:Y:S01]  /*22a0*/  UISETP.LT.U32.AND UP0, UPT, UR40, 0x5, UP0 ;  /* 0x000000052800788c */ /* 0x000fe20008701070 */
[----:B------:R-:W-:Y:S01]  /*22b0*/  IADD3 R5, RZ, -R10, -R3 ;  /* 0x8000000aff057210 */ /* 0x000fe20007ffe803 */
[----:B------:R-:W-:Y:S01]  /*22c0*/  ULDC.64 UR8, c[0x0][0x5d0] ;  /* 0x0001740000087ab9 */ /* 0x000fe20000000a00 */
[----:B------:R-:W-:Y:S01]  /*22d0*/  LOP3.LUT R9, R4, 0x6, RZ, 0xc0, !PT ;  /* 0x0000000604097812 */ /* 0x000fe200078ec0ff */
[C---:B------:R-:W-:Y:S01]  /*22e0*/  IMAD.SHL.U32 R6, R0.reuse, 0x40, RZ ;  /* 0x0000004000067824 */ /* 0x040fe200078e00ff */
[----:B------:R-:W-:Y:S01]  /*22f0*/  SHF.R.S32.HI R21, RZ, 0x1f, R23 ;  /* 0x0000001fff157819 */ /* 0x000fe20000011417 */
[----:B------:R-:W-:Y:S01]  /*2300*/  IMAD R11, R0, -0x40, R5 ;  /* 0xffffffc0000b7824 */ /* 0x000fe200078e0205 */
[----:B------:R-:W-:Y:S01]  /*2310*/  LOP3.LUT R0, R18, 0x3, RZ, 0xc0, !PT ;  /* 0x0000000312007812 */ /* 0x000fe200078ec0ff */
[----:B------:R-:W-:Y:S01]  /*2320*/  UIMAD.WIDE.U32 UR4, UR39, -0x33333333, URZ ;  /* 0xcccccccd270478a5 */ /* 0x000fe2000f8e003f */
[----:B------:R-:W-:Y:S01]  /*2330*/  PRMT R8, R9, 0x6540, R152 ;  /* 0x0000654009087816 */ /* 0x000fe20000000098 */
[----:B------:R-:W-:Y:S01]  /*2340*/  IMAD.SHL.U32 R152, R152, 0x100, RZ ;  /* 0x0000010098987824 */ /* 0x000fe200078e00ff */
[----:B------:R-:W-:Y:S01]  /*2350*/  USEL UR6, URZ, 0x1, !UP0 ;  /* 0x000000013f067887 */ /* 0x000fe2000c000000 */
[----:B---3--:R-:W-:Y:S01]  /*2360*/  IMAD R13, R0, -0x2, R7 ;  /* 0xfffffffe000d7824 */ /* 0x008fe200078e0207 */
[----:B------:R-:W-:Y:S01]  /*2370*/  SHF.R.S32.HI R9, RZ, 0x1f, R8 ;  /* 0x0000001fff097819 */ /* 0x000fe20000011408 */
[----:B------:R-:W-:Y:S01]  /*2380*/  IMAD.SHL.U32 R0, R153, 0x80, RZ ;  /* 0x0000008099007824 */ /* 0x000fe200078e00ff */
[----:B------:R-:W-:Y:S01]  /*2390*/  ISETP.GE.AND P0, PT, R152, R7, PT ;  /* 0x000000079800720c */ /* 0x000fe20003f06270 */
[----:B------:R-:W-:Y:S01]  /*23a0*/  IMAD R4, R21, UR8, RZ ;  /* 0x0000000815047c24 */ /* 0x000fe2000f8e02ff */
[----:B------:R-:W-:Y:S01]  /*23b0*/  LOP3.LUT R3, R6, 0x40, R3, 0xe2, !PT ;  /* 0x0000004006037812 */ /* 0x000fe200078ee203 */
[----:B------:R-:W-:Y:S01]  /*23c0*/  USHF.R.U32.HI UR4, URZ, 0x2, UR5 ;  /* 0x000000023f047899 */ /* 0x000fe20008011605 */
[C---:B------:R-:W-:Y:S01]  /*23d0*/  ISETP.GE.OR P0, PT, R0.reuse, UR7, P0 ;  /* 0x0000000700007c0c */ /* 0x040fe20008706670 */
[----:B------:R-:W-:Y:S01]  /*23e0*/  ULOP3.LUT UR38, UR38, UR6, URZ, 0x3c, !UPT ;  /* 0x0000000626267292 */ /* 0x000fe2000f8e3c3f */
[----:B------:R-:W-:Y:S01]  /*23f0*/  IMAD.WIDE R6, R153, 0x80, RZ ;  /* 0x0000008099067825 */ /* 0x000fe200078e02ff */
[----:B------:R-:W-:Y:S01]  /*2400*/  UIMAD UR39, UR4, -0x5, UR39 ;  /* 0xfffffffb042778a4 */ /* 0x000fe2000f8e0227 */
[----:B------:R-:W-:Y:S01]  /*2410*/  IADD3 R0, -R0, UR7, R11 ;  /* 0x0000000700007c10 */ /* 0x000fe2000fffe10b */
[----:B------:R-:W-:Y:S01]  /*2420*/  @UP1 ULOP3.LUT UR38, UR38, 0x1, UR4, 0x78, !UPT ;  /* 0x0000000126261892 */ /* 0x000fe2000f8e7804 */
[C---:B------:R-:W-:Y:S01]  /*2430*/  IMAD R15, R23.reuse, UR9, R4 ;  /* 0x00000009170f7c24 */ /* 0x040fe2000f8e0204 */
[----:B------:R-:W-:Y:S01]  /*2440*/  LOP3.LUT R171, R6, R3, R10, 0xfe, !PT ;  /* 0x0000000306ab7212 */ /* 0x000fe200078efe0a */
[----:B------:R-:W-:-:S04]  /*2450*/  IMAD.WIDE.U32 R4, R23, UR8, R8 ;  /* 0x0000000817047c25 */ /* 0x000fc8000f8e0008 */
[----:B------:R-:W-:Y:S02]  /*2460*/  IMAD.IADD R5, R5, 0x1, R15 ;  /* 0x0000000105057824 */ /* 0x000fe400078e020f */
[----:B------:R-:W-:Y:S02]  /*2470*/  IMAD.IADD R3, R13, 0x1, -R152 ;  /* 0x000000010d037824 */ /* 0x000fe400078e0a98 */
[----:B------:R-:W-:Y:S01]  /*2480*/  IMAD.MOV.U32 R153, RZ, RZ, -0x1 ;  /* 0xffffffffff997424 */ /* 0x000fe200078e00ff */
[----:B------:R-:W-:Y:S06]  /*2490*/  @P0 BRA `(.L_x_34) ;  /* 0x0000007800d80947 */ /* 0x000fec0003800000 */
[----:B------:R-:W0:Y:S01]  /*24a0*/  LDC.64 R10, c[0x0][0x5c8] ;  /* 0x00017200ff0a7b82 */ /* 0x000e220000000a00 */
[----:B-----5:R-:W-:Y:S01]  /*24b0*/  FSETP.NEU.AND P0, PT, R155, RZ, PT ;  /* 0x000000ff9b00720b */ /* 0x020fe20003f0d000 */
[----:B------:R-:W-:Y:S01]  /*24c0*/  BSSY B0, `(.L_x_34) ;  /* 0x00007b3000007945 */ /* 0x000fe20003800000 */
[----:B------:R-:W-:-:S04]  /*24d0*/  ISETP.GT.AND P2, PT, R3, RZ, PT ;  /* 0x000000ff0300720c */ /* 0x000fc80003f44270 */
[----:B------:R-:W-:Y:S01]  /*24e0*/  ISETP.GT.AND P4, PT, R0, RZ, P2 ;  /* 0x000000ff0000720c */ /* 0x000fe20001784270 */
[-C--:B0-----:R-:W-:Y:S02]  /*24f0*/  IMAD R12, R7, R10.reuse, RZ ;  /* 0x0000000a070c7224 */ /* 0x081fe400078e02ff */
[----:B------:R-:W-:-:S04]  /*2500*/  IMAD.WIDE.U32 R162, R171, R10, R4 ;  /* 0x0000000aaba27225 */ /* 0x000fc800078e0004 */
[----:B------:R-:W-:-:S04]  /*2510*/  IMAD R5, R171, R11, R12 ;  /* 0x0000000bab057224 */ /* 0x000fc800078e020c */
[----:B------:R-:W-:Y:S01]  /*2520*/  IMAD.IADD R173, R163, 0x1, R5 ;  /* 0x00000001a3ad7824 */ /* 0x000fe200078e0205 */
[----:B------:R-:W-:Y:S06]  /*2530*/  @!P0 BRA `(.L_x_35) ;  /* 0x0000005400948947 */ /* 0x000fec0003800000 */
[----:B------:R-:W0:Y:S01]  /*2540*/  LDC.64 R14, c[0x0][0x5b8] ;  /* 0x00016e00ff0e7b82 */ /* 0x000e220000000a00 */
[----:B------:R-:W-:-:S07]  /*2550*/  ULDC.64 UR4, c[0x0][0x5c0] ;  /* 0x0001700000047ab9 */ /* 0x000fce0000000a00 */
[----:B------:R-:W1:Y:S08]  /*2560*/  LDC.64 R168, c[0x0][0x5b0] ;  /* 0x00016c00ffa87b82 */ /* 0x000e700000000a00 */
[----:B------:R-:W2:Y:S01]  /*2570*/  LDC.64 R12, c[0x0][0x5a8] ;  /* 0x00016a00ff0c7b82 */ /* 0x000ea20000000a00 */
[-C--:B0-----:R-:W-:Y:S02]  /*2580*/  IMAD R4, R21, R14.reuse, RZ ;  /* 0x0000000e15047224 */ /* 0x081fe400078e02ff */
[----:B------:R-:W-:-:S04]  /*2590*/  IMAD.WIDE.U32 R164, R23, R14, R8 ;  /* 0x0000000e17a47225 */ /* 0x000fc800078e0008 */
[----:B------:R-:W-:Y:S02]  /*25a0*/  IMAD R163, R23, R15, R4 ;  /* 0x0000000f17a37224 */ /* 0x000fe400078e0204 */
[-C--:B-1----:R-:W-:Y:S02]  /*25b0*/  IMAD R6, R7, R168.reuse, RZ ;  /* 0x000000a807067224 */ /* 0x082fe400078e02ff */
[----:B------:R-:W-:Y:S02]  /*25c0*/  IMAD.IADD R21, R165, 0x1, R163 ;  /* 0x00000001a5157824 */ /* 0x000fe400078e02a3 */
[----:B------:R-:W-:Y:S02]  /*25d0*/  IMAD.MOV.U32 R20, RZ, RZ, R164 ;  /* 0x000000ffff147224 */ /* 0x000fe400078e00a4 */
[C---:B------:R-:W-:Y:S02]  /*25e0*/  IMAD R167, R171.reuse, R169, R6 ;  /* 0x000000a9aba77224 */ /* 0x040fe400078e0206 */
[----:B------:R-:W-:-:S04]  /*25f0*/  IMAD.WIDE.U32 R4, R171, R168, R20 ;  /* 0x000000a8ab047225 */ /* 0x000fc800078e0014 */
[----:B------:R-:W-:Y:S01]  /*2600*/  IMAD.IADD R5, R5, 0x1, R167 ;  /* 0x0000000105057824 */ /* 0x000fe200078e02a7 */
[----:B--2---:R-:W-:-:S04]  /*2610*/  LEA R6, P0, R4, R12, 0x2 ;  /* 0x0000000c04067211 */ /* 0x004fc800078010ff */
[----:B------:R-:W-:-:S05]  /*2620*/  LEA.HI.X R7, R4, R13, R5, 0x2, P0 ;  /* 0x0000000d04077211 */ /* 0x000fca00000f1405 */
[----:B------:R0:W2:Y:S01]  /*2630*/  @P4 LDG.E.LTC128B R15, desc[UR36][R6.64] ;  /* 0x00000024060f4981 */ /* 0x0000a2000c1e1920 */
[----:B------:R-:W-:Y:S01]  /*2640*/  IMAD.WIDE.U32 R4, R171, R168, R8 ;  /* 0x000000a8ab047225 */ /* 0x000fe200078e0008 */
[----:B------:R-:W-:Y:S01]  /*2650*/  ISETP.GT.AND P0, PT, R3, 0x1, PT ;  /* 0x000000010300780c */ /* 0x000fe20003f04270 */
[----:B------:R-:W-:Y:S02]  /*2660*/  BSSY B1, `(.L_x_36) ;  /* 0x0000013000017945 */ /* 0x000fe40003800000 */
[----:B------:R-:W-:Y:S02]  /*2670*/  IMAD.IADD R5, R167, 0x1, R5 ;  /* 0x00000001a7057824 */ /* 0x000fe400078e0205 */
[----:B------:R-:W-:Y:S02]  /*2680*/  IMAD.SHL.U32 R160, R168, 0x8, RZ ;  /* 0x00000008a8a07824 */ /* 0x000fe400078e00ff */
[----:B------:R-:W-:Y:S01]  /*2690*/  IMAD.WIDE.U32 R158, R23, R14, R4 ;  /* 0x0000000e179e7225 */ /* 0x000fe200078e0004 */
[----:B------:R-:W-:-:S03]  /*26a0*/  LEA R4, P1, R162, UR4, 0x2 ;  /* 0x00000004a2047c11 */ /* 0x000fc6000f8210ff */
[----:B0-----:R-:W-:Y:S01]  /*26b0*/  IMAD.IADD R7, R163, 0x1, R159 ;  /* 0x00000001a3077824 */ /* 0x001fe200078e029f */
[----:B------:R-:W-:Y:S02]  /*26c0*/  LEA.HI.X R5, R162, UR5, R173, 0x2, P1 ;  /* 0x00000005a2057c11 */ /* 0x000fe400088f14ad */
[----:B------:R-:W-:Y:S02]  /*26d0*/  ISETP.GT.AND P1, PT, R0, RZ, P0 ;  /* 0x000000ff0000720c */ /* 0x000fe40000724270 */
[----:B------:R-:W-:-:S04]  /*26e0*/  LEA R6, P3, R158, R12, 0x2 ;  /* 0x0000000c9e067211 */ /* 0x000fc800078610ff */
[----:B------:R-:W-:Y:S02]  /*26f0*/  LEA.HI.X R7, R158, R13, R7, 0x2, P3 ;  /* 0x0000000d9e077211 */ /* 0x000fe400018f1407 */
[----:B--2---:R-:W-:-:S05]  /*2700*/  LOP3.LUT R152, R15, 0xffffe000, RZ, 0xc0, !PT ;  /* 0xffffe0000f987812 */ /* 0x004fca00078ec0ff */
[----:B------:R-:W-:-:S04]  /*2710*/  FMUL R161, R152, R155 ;  /* 0x0000009b98a17220 */ /* 0x000fc80000400000 */
[----:B------:R-:W-:Y:S01]  /*2720*/  FFMA R175, R24, R154, R161 ;  /* 0x0000009a18af7223 */ /* 0x000fe200000000a1 */
[----:B------:R-:W-:-:S04]  /*2730*/  SHF.L.U64.HI R161, R168, 0x3, R169 ;  /* 0x00000003a8a17819 */ /* 0x000fc800000102a9 */
[----:B------:R-:W-:Y:S01]  /*2740*/  F2FP.TF32.F32.PACK_B R175, R175 ;  /* 0x000000afffaf723e */ /* 0x000fe200024050ff */
[----:B------:R-:W-:-:S04]  /*2750*/  IMAD.WIDE.U32 R160, R171, R168, R160 ;  /* 0x000000a8aba07225 */ /* 0x000fc800078e00a0 */
[----:B------:R0:W-:Y:S01]  /*2760*/  @P4 STG.E desc[UR36][R4.64], R175 ;  /* 0x000000af04004986 */ /* 0x0001e2000c101924 */
[----:B------:R-:W-:Y:S05]  /*2770*/  @!P1 BRA `(.L_x_37) ;  /* 0x0000000000049947 */ /* 0x000fea0003800000 */
[----:B------:R1:W5:Y:S02]  /*2780*/  LDG.E.LTC128B R15, desc[UR36][R6.64+0x4] ;  /* 0x00000424060f7981 */ /* 0x000364000c1e1920 */
.L_x_37:
[----:B------:R-:W-:Y:S05]  /*2790*/  BSYNC B1 ;  /* 0x0000000000017941 */ /* 0x000fea0003800000 */
.L_x_36:
[----:B-----5:R-:W-:Y:S01]  /*27a0*/  LOP3.LUT R20, R15, 0xffffe000, RZ, 0xc0, !PT ;  /* 0xffffe0000f147812 */ /* 0x020fe200078ec0ff */
[----:B------:R-:W-:Y:S01]  /*27b0*/  IMAD.IADD R167, R167, 0x1, R161 ;  /* 0x00000001a7a77824 */ /* 0x000fe200078e02a1 */
[----:B------:R-:W-:Y:S01]  /*27c0*/  IADD3 R164, P3, R164, R160, RZ ;  /* 0x000000a0a4a47210 */ /* 0x000fe20007f7e0ff */
[----:B------:R-:W-:Y:S01]  /*27d0*/  IMAD.MOV.U32 R152, RZ, RZ, R15 ;  /* 0x000000ffff987224 */ /* 0x000fe200078e000f */
[----:B------:R-:W-:Y:S01]  /*27e0*/  ISETP.GT.AND P2, PT, R0, 0x8, P2 ;  /* 0x000000080000780c */ /* 0x000fe20001744270 */
[----:B------:R-:W-:Y:S02]  /*27f0*/  FMUL R20, R20, R155 ;  /* 0x0000009b14147220 */ /* 0x000fe40000400000 */
[----:B------:R-:W-:Y:S02]  /*2800*/  IMAD.X R21, R167, 0x1, R21, P3 ;  /* 0x00000001a7157824 */ /* 0x000fe400018e0615 */
[----:B------:R-:W-:Y:S01]  /*2810*/  FFMA R159, R25, R154, R20 ;  /* 0x0000009a199f7223 */ /* 0x000fe20000000014 */
[----:B------:R-:W-:-:S04]  /*2820*/  LEA R20, P3, R164, R12, 0x2 ;  /* 0x0000000ca4147211 */ /* 0x000fc800078610ff */
[----:B------:R-:W-:Y:S02]  /*2830*/  F2FP.TF32.F32.PACK_B R159, R159 ;  /* 0x0000009fff9f723e */ /* 0x000fe400024050ff */
[----:B------:R-:W-:-:S03]  /*2840*/  LEA.HI.X R21, R164, R13, R21, 0x2, P3 ;  /* 0x0000000da4157211 */ /* 0x000fc600018f1415 */
[----:B------:R2:W-:Y:S04]  /*2850*/  @P1 STG.E desc[UR36][R4.64+0x4], R159 ;  /* 0x0000049f04001986 */ /* 0x0005e8000c101924 */
[----:B------:R-:W3:Y:S01]  /*2860*/  @P2 LDG.E.LTC128B R152, desc[UR36][R20.64] ;  /* 0x0000002414982981 */ /* 0x000ee2000c1e1920 */
[----:B------:R-:W-:Y:S01]  /*2870*/  IADD3 R8, P1, R8, R160, RZ ;  /* 0x000000a008087210 */ /* 0x000fe20007f3e0ff */
[----:B------:R-:W-:Y:S01]  /*2880*/  BSSY B1, `(.L_x_38) ;  /* 0x0000011000017945 */ /* 0x000fe20003800000 */
[----:B------:R-:W-:Y:S02]  /*2890*/  SHF.L.U64.HI R11, R10, 0x5, R11 ;  /* 0x000000050a0b7819 */ /* 0x000fe4000001020b */
[----:B------:R-:W-:Y:S01]  /*28a0*/  ISETP.GT.AND P0, PT, R0, 0x8, P0 ;  /* 0x000000080000780c */ /* 0x000fe20000704270 */
[----:B------:R-:W-:Y:S01]  /*28b0*/  IMAD.X R9, R9, 0x1, R167, P1 ;  /* 0x0000000109097824 */ /* 0x000fe200008e06a7 */
[----:B------:R-:W-:Y:S01]  /*28c0*/  LEA R10, P1, R10, R4, 0x5 ;  /* 0x000000040a0a7211 */ /* 0x000fe200078228ff */
[----:B------:R-:W-:-:S04]  /*28d0*/  IMAD.WIDE.U32 R14, R23, R14, R8 ;  /* 0x0000000e170e7225 */ /* 0x000fc800078e0008 */
[----:B------:R-:W-:Y:S01]  /*28e0*/  IMAD.X R11, R11, 0x1, R5, P1 ;  /* 0x000000010b0b7824 */ /* 0x000fe200008e0605 */
[----:B------:R-:W-:Y:S01]  /*28f0*/  LEA R8, P3, R14, R12, 0x2 ;  /* 0x0000000c0e087211 */ /* 0x000fe200078610ff */
[----:B------:R-:W-:-:S05]  /*2900*/  IMAD.IADD R9, R163, 0x1, R15 ;  /* 0x00000001a3097824 */ /* 0x000fca00078e020f */
[----:B------:R-:W-:Y:S02]  /*2910*/  LEA.HI.X R9, R14, R13, R9, 0x2, P3 ;  /* 0x0000000d0e097211 */ /* 0x000fe400018f1409 */
[----:B---3--:R-:W-:-:S05]  /*2920*/  LOP3.LUT R24, R152, 0xffffe000, RZ, 0xc0, !PT ;  /* 0xffffe00098187812 */ /* 0x008fca00078ec0ff */
[----:B------:R-:W-:-:S04]  /*2930*/  FMUL R25, R24, R155 ;  /* 0x0000009b18197220 */ /* 0x000fc80000400000 */
[----:B------:R-:W-:-:S05]  /*2940*/  FFMA R25, R26, R154, R25 ;  /* 0x0000009a1a197223 */ /* 0x000fca0000000019 */
[----:B------:R-:W-:-:S05]  /*2950*/  F2FP.TF32.F32.PACK_B R25, R25 ;  /* 0x00000019ff19723e */ /* 0x000fca00024050ff */
[----:B------:R2:W-:Y:S01]  /*2960*/  @P2 STG.E desc[UR36][R10.64], R25 ;  /* 0x000000190a002986 */ /* 0x0005e2000c101924 */
[----:B------:R-:W-:Y:S05]  /*2970*/  @!P0 BRA `(.L_x_39) ;  /* 0x0000000000048947 */ /* 0x000fea0003800000 */
[----:B------:R3:W5:Y:S02]  /*2980*/  LDG.E.LTC128B R152, desc[UR36][R8.64+0x4] ;  /* 0x0000042408987981 */ /* 0x000764000c1e1920 */
.L_x_39:
[----:B------:R-:W-:Y:S05]  /*2990*/  BSYNC B1 ;  /* 0x0000000000017941 */ /* 0x000fea0003800000 */
.L_x_38:
[----:B-----5:R-:W-:Y:S01]  /*29a0*/  LOP3.LUT R12, R152, 0xffffe000, RZ, 0xc0, !PT ;  /* 0xffffe000980c7812 */ /* 0x020fe200078ec0ff */
[----:B------:R-:W-:Y:S01]  /*29b0*/  BSSY B1, `(.L_x_40) ;  /* 0x0000009000017945 */ /* 0x000fe20003800000 */
[----:B------:R-:W-:-:S03]  /*29c0*/  ISETP.GT.AND P1, PT, R3, 0x8, PT ;  /* 0x000000080300780c */ /* 0x000fc60003f24270 */
[----:B------:R-:W-:Y:S01]  /*29d0*/  FMUL R12, R12, R155 ;  /* 0x0000009b0c0c7220 */ /* 0x000fe20000400000 */
[----:B------:R-:W-:-:S03]  /*29e0*/  ISETP.GT.AND P2, PT, R0, RZ, P1 ;  /* 0x000000ff0000720c */ /* 0x000fc60000f44270 */
[----:B------:R-:W-:-:S05]  /*29f0*/  FFMA R27, R27, R154, R12 ;  /* 0x0000009a1b1b7223 */ /* 0x000fca000000000c */
[----:B------:R-:W-:-:S05]  /*2a00*/  F2FP.TF32.F32.PACK_B R27, R27 ;  /* 0x0000001bff1b723e */ /* 0x000fca00024050ff */
[----:B------:R4:W-:Y:S01]  /*2a10*/  @P0 STG.E desc[UR36][R10.64+0x4], R27 ;  /* 0x0000041b0a000986 */ /* 0x0009e2000c101924 */
[----:B------:R-:W-:Y:S05]  /*2a20*/  @!P2 BRA `(.L_x_41) ;  /* 0x000000000004a947 */ /* 0x000fea0003800000 */
[----:B------:R0:W5:Y:S02]  /*2a30*/  LDG.E.LTC128B R152, desc[UR36][R6.64+0x20] ;  /* 0x0000202406987981 */ /* 0x000164000c1e1920 */
.L_x_41:
[----:B------:R-:W-:Y:S05]  /*2a40*/  BSYNC B1 ;  /* 0x0000000000017941 */ /* 0x000fea0003800000 */
.L_x_40:
        /* <DEDUP_REMOVED lines=10> */
.L_x_43:
[----:B------:R-:W-:Y:S05]  /*2af0*/  BSYNC B1 ;  /* 0x0000000000017941 */ /* 0x000fea0003800000 */
.L_x_42:
[----:B-----5:R-:W-:Y:S01]  /*2b00*/  LOP3.LUT R12, R152, 0xffffe000, RZ, 0xc0, !PT ;  /* 0xffffe000980c7812 */ /* 0x020fe200078ec0ff */
[----:B------:R-:W-:Y:S01]  /*2b10*/  BSSY B1, `(.L_x_44) ;  /* 0x0000008000017945 */ /* 0x000fe20003800000 */
[----:B------:R-:W-:-:S03]  /*2b20*/  ISETP.GT.AND P1, PT, R0, 0x8, P1 ;  /* 0x000000080000780c */ /* 0x000fc60000f24270 */
[----:B------:R-:W-:-:S04]  /*2b30*/  FMUL R12, R12, R155 ;  /* 0x0000009b0c0c7220 */ /* 0x000fc80000400000 */
[----:B------:R-:W-:-:S05]  /*2b40*/  FFMA R29, R29, R154, R12 ;  /* 0x0000009a1d1d7223 */ /* 0x000fca000000000c */
[----:B------:R-:W-:-:S05]  /*2b50*/  F2FP.TF32.F32.PACK_B R29, R29 ;  /* 0x0000001dff1d723e */ /* 0x000fca00024050ff */
[----:B------:R0:W-:Y:S01]  /*2b60*/  @P3 STG.E desc[UR36][R4.64+0x24], R29 ;  /* 0x0000241d04003986 */ /* 0x0001e2000c101924 */
[----:B------:R-:W-:Y:S05]  /*2b70*/  @!P1 BRA `(.L_x_45) ;  /* 0x0000000000049947 */ /* 0x000fea0003800000 */
[----:B------:R0:W5:Y:S02]  /*2b80*/  LDG.E.LTC128B R152, desc[UR36][R8.64+0x20] ;  /* 0x0000202408987981 */ /* 0x000164000c1e1920 */
.L_x_45:
[----:B------:R-:W-:Y:S05]  /*2b90*/  BSYNC B1 ;  /* 0x0000000000017941 */ /* 0x000fea0003800000 */
.L_x_44:
[----:B-----5:R-:W-:Y:S01]  /*2ba0*/  LOP3.LUT R12, R152, 0xffffe000, RZ, 0xc0, !PT ;  /* 0xffffe000980c7812 */ /* 0x020fe200078ec0ff */
[----:B------:R-:W-:Y:S01]  /*2bb0*/  BSSY B1, `(.L_x_46) ;  /* 0x0000008000017945 */ /* 0x000fe20003800000 */
[----:B------:R-:W-:-:S03]  /*2bc0*/  ISETP.GT.AND P0, PT, R0, 0x8, P0 ;  /* 0x000000080000780c */ /* 0x000fc60000704270 */
[----:B0-----:R-:W-:-:S04]  /*2bd0*/  FMUL R13, R12, R155 ;  /* 0x0000009b0c0d7220 */ /* 0x001fc80000400000 */
[----:B------:R-:W-:-:S05]  /*2be0*/  FFMA R13, R30, R154, R13 ;  /* 0x0000009a1e0d7223 */ /* 0x000fca000000000d */
[----:B------:R-:W-:-:S05]  /*2bf0*/  F2FP.TF32.F32.PACK_B R13, R13 ;  /* 0x0000000dff0d723e */ /* 0x000fca00024050ff */
[----:B------:R0:W-:Y:S01]  /*2c00*/  @P1 STG.E desc[UR36][R10.64+0x20], R13 ;  /* 0x0000200d0a001986 */ /* 0x0001e2000c101924 */
[----:B------:R-:W-:Y:S05]  /*2c10*/  @!P0 BRA `(.L_x_47) ;  /* 0x0000000000048947 */ /* 0x000fea0003800000 */
[----:B------:R0:W5:Y:S02]  /*2c20*/  LDG.E.LTC128B R152, desc[UR36][R8.64+0x24] ;  /* 0x0000242408987981 */ /* 0x000164000c1e1920 */
.L_x_47:
[----:B------:R-:W-:Y:S05]  /*2c30*/  BSYNC B1 ;  /* 0x0000000000017941 */ /* 0x000fea0003800000 */
.L_x_46:
        /* <DEDUP_REMOVED lines=10> */
.L_x_49:
[----:B------:R-:W-:Y:S05]  /*2ce0*/  BSYNC B1 ;  /* 0x0000000000017941 */ /* 0x000fea0003800000 */
.L_x_48:
[----:B-----5:R-:W-:Y:S01]  /*2cf0*/  LOP3.LUT R12, R152, 0xffffe000, RZ, 0xc0, !PT ;  /* 0xffffe000980c7812 */ /* 0x020fe200078ec0ff */
[----:B------:R-:W-:Y:S01]  /*2d00*/  BSSY B1, `(.L_x_50) ;  /* 0x0000009000017945 */ /* 0x000fe20003800000 */
[----:B------:R-:W-:-:S03]  /*2d10*/  ISETP.GT.AND P0, PT, R3, 0x11, PT ;  /* 0x000000110300780c */ /* 0x000fc60003f04270 */
[----:B0-----:R-:W-:Y:S01]  /*2d20*/  FMUL R13, R12, R155 ;  /* 0x0000009b0c0d7220 */ /* 0x001fe20000400000 */
[----:B------:R-:W-:-:S03]  /*2d30*/  ISETP.GT.AND P3, PT, R0, RZ, P0 ;  /* 0x000000ff0000720c */ /* 0x000fc60000764270 */
[----:B------:R-:W-:-:S05]  /*2d40*/  FFMA R13, R32, R154, R13 ;  /* 0x0000009a200d7223 */ /* 0x000fca000000000d */
[----:B------:R-:W-:-:S05]  /*2d50*/  F2FP.TF32.F32.PACK_B R13, R13 ;  /* 0x0000000dff0d723e */ /* 0x000fca00024050ff */
[----:B------:R0:W-:Y:S01]  /*2d60*/  @P2 STG.E desc[UR36][R4.64+0x40], R13 ;  /* 0x0000400d04002986 */ /* 0x0001e2000c101924 */
[----:B------:R-:W-:Y:S05]  /*2d70*/  @!P3 BRA `(.L_x_51) ;  /* 0x000000000004b947 */ /* 0x000fea0003800000 */
[----:B------:R0:W5:Y:S02]  /*2d80*/  LDG.E.LTC128B R152, desc[UR36][R6.64+0x44] ;  /* 0x0000442406987981 */ /* 0x000164000c1e1920 */
.L_x_51:
[----:B------:R-:W-:Y:S05]  /*2d90*/  BSYNC B1 ;  /* 0x0000000000017941 */ /* 0x000fea0003800000 */
.L_x_50:
        /* <DEDUP_REMOVED lines=9> */
.L_x_53:
[----:B------:R-:W-:Y:S05]  /*2e30*/  BSYNC B1 ;  /* 0x0000000000017941 */ /* 0x000fea0003800000 */
.L_x_52:
        /* <DEDUP_REMOVED lines=9> */
.L_x_55:
[----:B------:R-:W-:Y:S05]  /*2ed0*/  BSYNC B1 ;  /* 0x0000000000017941 */ /* 0x000fea0003800000 */
.L_x_54:
        /* <DEDUP_REMOVED lines=10> */
.L_x_57:
[----:B------:R-:W-:Y:S05]  /*2f80*/  BSYNC B1 ;  /* 0x0000000000017941 */ /* 0x000fea0003800000 */
.L_x_56:
        /* <DEDUP_REMOVED lines=10> */
.L_x_59:
[----:B------:R-:W-:Y:S05]  /*3030*/  BSYNC B1 ;  /* 0x0000000000017941 */ /* 0x000fea0003800000 */
.L_x_58:
        /* <DEDUP_REMOVED lines=9> */
.L_x_61:
[----:B------:R-:W-:Y:S05]  /*30d0*/  BSYNC B1 ;  /* 0x0000000000017941 */ /* 0x000fea0003800000 */
.L_x_60:
        /* <DEDUP_REMOVED lines=9> */
.L_x_63:
[----:B------:R-:W-:Y:S05]  /*3170*/  BSYNC B1 ;  /* 0x0000000000017941 */ /* 0x000fea0003800000 */
.L_x_62:
        /* <DEDUP_REMOVED lines=10> */
.L_x_65:
[----:B------:R-:W-:Y:S05]  /*3220*/  BSYNC B1 ;  /* 0x0000000000017941 */ /* 0x000fea0003800000 */
.L_x_64:
        /* <DEDUP_REMOVED lines=10> */
.L_x_67:
[----:B------:R-:W-:Y:S05]  /*32d0*/  BSYNC B1 ;  /* 0x0000000000017941 */ /* 0x000fea0003800000 */
.L_x_66:
        /* <DEDUP_REMOVED lines=9> */
.L_x_69:
[----:B------:R-:W-:Y:S05]  /*3370*/  BSYNC B1 ;  /* 0x0000000000017941 */ /* 0x000fea0003800000 */
.L_x_68:
        /* <DEDUP_REMOVED lines=9> */
.L_x_71:
[----:B------:R-:W-:Y:S05]  /*3410*/  BSYNC B1 ;  /* 0x0000000000017941 */ /* 0x000fea0003800000 */
.L_x_70:
        /* <DEDUP_REMOVED lines=10> */
.L_x_73:
[----:B------:R-:W-:Y:S05]  /*34c0*/  BSYNC B1 ;  /* 0x0000000000017941 */ /* 0x000fea0003800000 */
.L_x_72:
        /* <DEDUP_REMOVED lines=10> */
.L_x_75:
[----:B------:R-:W-:Y:S05]  /*3570*/  BSYNC B1 ;  /* 0x0000000000017941 */ /* 0x000fea0003800000 */
.L_x_74:
        /* <DEDUP_REMOVED lines=9> */
.L_x_77:
[----:B------:R-:W-:Y:S05]  /*3610*/  BSYNC B1 ;  /* 0x0000000000017941 */ /* 0x000fea0003800000 */
.L_x_76:
        /* <DEDUP_REMOVED lines=9> */
.L_x_79:
[----:B------:R-:W-:Y:S05]  /*36b0*/  BSYNC B1 ;  /* 0x0000000000017941 */ /* 0x000fea0003800000 */
.L_x_78:
        /* <DEDUP_REMOVED lines=10> */
.L_x_81:
[----:B------:R-:W-:Y:S05]  /*3760*/  BSYNC B1 ;  /* 0x0000000000017941 */ /* 0x000fea0003800000 */
.L_x_80:
        /* <DEDUP_REMOVED lines=10> */
.L_x_83:
[----:B------:R-:W-:Y:S05]  /*3810*/  BSYNC B1 ;  /* 0x0000000000017941 */ /* 0x000fea0003800000 */
.L_x_82:
        /* <DEDUP_REMOVED lines=9> */
.L_x_85:
[----:B------:R-:W-:Y:S05]  /*38b0*/  BSYNC B1 ;  /* 0x0000000000017941 */ /* 0x000fea0003800000 */
.L_x_84:
        /* <DEDUP_REMOVED lines=9> */
.L_x_87:
[----:B------:R-:W-:Y:S05]  /*3950*/  BSYNC B1 ;  /* 0x0000000000017941 */ /* 0x000fea0003800000 */
.L_x_86:
        /* <DEDUP_REMOVED lines=10> */
.L_x_89:
[----:B------:R-:W-:Y:S05]  /*3a00*/  BSYNC B1 ;  /* 0x0000000000017941 */ /* 0x000fea0003800000 */
.L_x_88:
        /* <DEDUP_REMOVED lines=10> */
.L_x_91:
[----:B------:R-:W-:Y:S05]  /*3ab0*/  BSYNC B1 ;  /* 0x0000000000017941 */ /* 0x000fea0003800000 */
.L_x_90:
        /* <DEDUP_REMOVED lines=9> */
.L_x_93:
[----:B------:R-:W-:Y:S05]  /*3b50*/  BSYNC B1 ;  /* 0x0000000000017941 */ /* 0x000fea0003800000 */
.L_x_92:
        /* <DEDUP_REMOVED lines=9> */
.L_x_95:
[----:B------:R-:W-:Y:S05]  /*3bf0*/  BSYNC B1 ;  /* 0x0000000000017941 */ /* 0x000fea0003800000 */
.L_x_94:
        /* <DEDUP_REMOVED lines=10> */
.L_x_97:
[----:B------:R-:W-:Y:S05]  /*3ca0*/  BSYNC B1 ;  /* 0x0000000000017941 */ /* 0x000fea0003800000 */
.L_x_96:
        /* <DEDUP_REMOVED lines=10> */
.L_x_99:
[----:B------:R-:W-:Y:S05]  /*3d50*/  BSYNC B1 ;  /* 0x0000000000017941 */ /* 0x000fea0003800000 */
.L_x_98:
        /* <DEDUP_REMOVED lines=9> */
.L_x_101:
[----:B------:R-:W-:Y:S05]  /*3df0*/  BSYNC B1 ;  /* 0x0000000000017941 */ /* 0x000fea0003800000 */
.L_x_100:
        /* <DEDUP_REMOVED lines=9> */
.L_x_103:
[----:B------:R-:W-:Y:S05]  /*3e90*/  BSYNC B1 ;  /* 0x0000000000017941 */ /* 0x000fea0003800000 */
.L_x_102:
        /* <DEDUP_REMOVED lines=10> */
.L_x_105:
[----:B------:R-:W-:Y:S05]  /*3f40*/  BSYNC B1 ;  /* 0x0000000000017941 */ /* 0x000fea0003800000 */
.L_x_104:
        /* <DEDUP_REMOVED lines=10> */
.L_x_107:
[----:B------:R-:W-:Y:S05]  /*3ff0*/  BSYNC B1 ;  /* 0x0000000000017941 */ /* 0x000fea0003800000 */
.L_x_106:
        /* <DEDUP_REMOVED lines=9> */
.L_x_109:
[----:B------:R-:W-:Y:S05]  /*4090*/  BSYNC B1 ;  /* 0x0000000000017941 */ /* 0x000fea0003800000 */
.L_x_108:
        /* <DEDUP_REMOVED lines=9> */
.L_x_111:
[----:B------:R-:W-:Y:S05]  /*4130*/  BSYNC B1 ;  /* 0x0000000000017941 */ /* 0x000fea0003800000 */
.L_x_110:
        /* <DEDUP_REMOVED lines=10> */
.L_x_113:
[----:B------:R-:W-:Y:S05]  /*41e0*/  BSYNC B1 ;  /* 0x0000000000017941 */ /* 0x000fea0003800000 */
.L_x_112:
        /* <DEDUP_REMOVED lines=10> */
.L_x_115:
[----:B------:R-:W-:Y:S05]  /*4290*/  BSYNC B1 ;  /* 0x0000000000017941 */ /* 0x000fea0003800000 */
.L_x_114:
        /* <DEDUP_REMOVED lines=9> */
.L_x_117:
[----:B------:R-:W-:Y:S05]  /*4330*/  BSYNC B1 ;  /* 0x0000000000017941 */ /* 0x000fea0003800000 */
.L_x_116:
        /* <DEDUP_REMOVED lines=9> */
.L_x_119:
[----:B------:R-:W-:Y:S05]  /*43d0*/  BSYNC B1 ;  /* 0x0000000000017941 */ /* 0x000fea0003800000 */
.L_x_118:
        /* <DEDUP_REMOVED lines=10> */
.L_x_121:
[----:B------:R-:W-:Y:S05]  /*4480*/  BSYNC B1 ;  /* 0x0000000000017941 */ /* 0x000fea0003800000 */
.L_x_120:
        /* <DEDUP_REMOVED lines=10> */
.L_x_123:
[----:B------:R-:W-:Y:S05]  /*4530*/  BSYNC B1 ;  /* 0x0000000000017941 */ /* 0x000fea0003800000 */
.L_x_122:
        /* <DEDUP_REMOVED lines=9> */
.L_x_125:
[----:B------:R-:W-:Y:S05]  /*45d0*/  BSYNC B1 ;  /* 0x0000000000017941 */ /* 0x000fea0003800000 */
.L_x_124:
        /* <DEDUP_REMOVED lines=9> */
.L_x_127:
[----:B------:R-:W-:Y:S05]  /*4670*/  BSYNC B1 ;  /* 0x0000000000017941 */ /* 0x000fea0003800000 */
.L_x_126:
        /* <DEDUP_REMOVED lines=10> */
.L_x_129:
[----:B------:R-:W-:Y:S05]  /*4720*/  BSYNC B1 ;  /* 0x0000000000017941 */ /* 0x000fea0003800000 */
.L_x_128:
        /* <DEDUP_REMOVED lines=10> */
.L_x_131:
[----:B------:R-:W-:Y:S05]  /*47d0*/  BSYNC B1 ;  /* 0x0000000000017941 */ /* 0x000fea0003800000 */
.L_x_130:
        /* <DEDUP_REMOVED lines=9> */
.L_x_133:
[----:B------:R-:W-:Y:S05]  /*4870*/  BSYNC B1 ;  /* 0x0000000000017941 */ /* 0x000fea0003800000 */
.L_x_132:
        /* <DEDUP_REMOVED lines=9> */
.L_x_135:
[----:B------:R-:W-:Y:S05]  /*4910*/  BSYNC B1 ;  /* 0x0000000000017941 */ /* 0x000fea0003800000 */
.L_x_134:
        /* <DEDUP_REMOVED lines=10> */
.L_x_137:
[----:B------:R-:W-:Y:S05]  /*49c0*/  BSYNC B1 ;  /* 0x0000000000017941 */ /* 0x000fea0003800000 */
.L_x_136:
        /* <DEDUP_REMOVED lines=10> */
.L_x_139:
[----:B------:R-:W-:Y:S05]  /*4a70*/  BSYNC B1 ;  /* 0x0000000000017941 */ /* 0x000fea0003800000 */
.L_x_138:
        /* <DEDUP_REMOVED lines=9> */
.L_x_141:
[----:B------:R-:W-:Y:S05]  /*4b10*/  BSYNC B1 ;  /* 0x0000000000017941 */ /* 0x000fea0003800000 */
.L_x_140:
        /* <DEDUP_REMOVED lines=9> */
.L_x_143:
[----:B------:R-:W-:Y:S05]  /*4bb0*/  BSYNC B1 ;  /* 0x0000000000017941 */ /* 0x000fea0003800000 */
.L_x_142:
        /* <DEDUP_REMOVED lines=10> */
.L_x_145:
[----:B------:R-:W-:Y:S05]  /*4c60*/  BSYNC B1 ;  /* 0x0000000000017941 */ /* 0x000fea0003800000 */
.L_x_144:
        /* <DEDUP_REMOVED lines=10> */
.L_x_147:
[----:B------:R-:W-:Y:S05]  /*4d10*/  BSYNC B1 ;  /* 0x0000000000017941 */ /* 0x000fea0003800000 */
.L_x_146:
        /* <DEDUP_REMOVED lines=9> */
.L_x_149:
[----:B------:R-:W-:Y:S05]  /*4db0*/  BSYNC B1 ;  /* 0x0000000000017941 */ /* 0x000fea0003800000 */
.L_x_148:
        /* <DEDUP_REMOVED lines=9> */
.L_x_151:
[----:B------:R-:W-:Y:S05]  /*4e50*/  BSYNC B1 ;  /* 0x0000000000017941 */ /* 0x000fea0003800000 */
.L_x_150:
        /* <DEDUP_REMOVED lines=10> */
.L_x_153:
[----:B------:R-:W-:Y:S05]  /*4f00*/  BSYNC B1 ;  /* 0x0000000000017941 */ /* 0x000fea0003800000 */
.L_x_152:
        /* <DEDUP_REMOVED lines=10> */
.L_x_155:
[----:B------:R-:W-:Y:S05]  /*4fb0*/  BSYNC B1 ;  /* 0x0000000000017941 */ /* 0x000fea0003800000 */
.L_x_154:
        /* <DEDUP_REMOVED lines=9> */
.L_x_157:
[----:B------:R-:W-:Y:S05]  /*5050*/  BSYNC B1 ;  /* 0x0000000000017941 */ /* 0x000fea0003800000 */
.L_x_156:
        /* <DEDUP_REMOVED lines=9> */
.L_x_159:
[----:B------:R-:W-:Y:S05]  /*50f0*/  BSYNC B1 ;  /* 0x0000000000017941 */ /* 0x000fea0003800000 */
.L_x_158:
        /* <DEDUP_REMOVED lines=10> */
.L_x_161:
[----:B------:R-:W-:Y:S05]  /*51a0*/  BSYNC B1 ;  /* 0x0000000000017941 */ /* 0x000fea0003800000 */
.L_x_160:
        /* <DEDUP_REMOVED lines=10> */
.L_x_163:
[----:B------:R-:W-:Y:S05]  /*5250*/  BSYNC B1 ;  /* 0x0000000000017941 */ /* 0x000fea0003800000 */
.L_x_162:
        /* <DEDUP_REMOVED lines=9> */
.L_x_165:
[----:B------:R-:W-:Y:S05]  /*52f0*/  BSYNC B1 ;  /* 0x0000000000017941 */ /* 0x000fea0003800000 */
.L_x_164:
        /* <DEDUP_REMOVED lines=9> */
.L_x_167:
[----:B------:R-:W-:Y:S05]  /*5390*/  BSYNC B1 ;  /* 0x0000000000017941 */ /* 0x000fea0003800000 */
.L_x_166:
        /* <DEDUP_REMOVED lines=10> */
.L_x_169:
[----:B------:R-:W-:Y:S05]  /*5440*/  BSYNC B1 ;  /* 0x0000000000017941 */ /* 0x000fea0003800000 */
.L_x_168:
        /* <DEDUP_REMOVED lines=10> */
.L_x_171:
[----:B------:R-:W-:Y:S05]  /*54f0*/  BSYNC B1 ;  /* 0x0000000000017941 */ /* 0x000fea0003800000 */
.L_x_170:
        /* <DEDUP_REMOVED lines=9> */
.L_x_173:
[----:B------:R-:W-:Y:S05]  /*5590*/  BSYNC B1 ;  /* 0x0000000000017941 */ /* 0x000fea0003800000 */
.L_x_172:
        /* <DEDUP_REMOVED lines=9> */
.L_x_175:
[----:B------:R-:W-:Y:S05]  /*5630*/  BSYNC B1 ;  /* 0x0000000000017941 */ /* 0x000fea0003800000 */
.L_x_174:
        /* <DEDUP_REMOVED lines=10> */
.L_x_177:
[----:B------:R-:W-:Y:S05]  /*56e0*/  BSYNC B1 ;  /* 0x0000000000017941 */ /* 0x000fea0003800000 */
.L_x_176:
        /* <DEDUP_REMOVED lines=10> */
.L_x_179:
[----:B------:R-:W-:Y:S05]  /*5790*/  BSYNC B1 ;  /* 0x0000000000017941 */ /* 0x000fea0003800000 */
.L_x_178:
        /* <DEDUP_REMOVED lines=9> */
.L_x_181:
[----:B------:R-:W-:Y:S05]  /*5830*/  BSYNC B1 ;  /* 0x0000000000017941 */ /* 0x000fea0003800000 */
.L_x_180:
        /* <DEDUP_REMOVED lines=9> */
.L_x_183:
[----:B------:R-:W-:Y:S05]  /*58d0*/  BSYNC B1 ;  /* 0x0000000000017941 */ /* 0x000fea0003800000 */
.L_x_182:
        /* <DEDUP_REMOVED lines=10> */
.L_x_185:
[----:B------:R-:W-:Y:S05]  /*5980*/  BSYNC B1 ;  /* 0x0000000000017941 */ /* 0x000fea0003800000 */
.L_x_184:
        /* <DEDUP_REMOVED lines=10> */
.L_x_187:
[----:B------:R-:W-:Y:S05]  /*5a30*/  BSYNC B1 ;  /* 0x0000000000017941 */ /* 0x000fea0003800000 */
.L_x_186:
        /* <DEDUP_REMOVED lines=9> */
.L_x_189:
[----:B------:R-:W-:Y:S05]  /*5ad0*/  BSYNC B1 ;  /* 0x0000000000017941 */ /* 0x000fea0003800000 */
.L_x_188:
        /* <DEDUP_REMOVED lines=9> */
.L_x_191:
[----:B------:R-:W-:Y:S05]  /*5b70*/  BSYNC B1 ;  /* 0x0000000000017941 */ /* 0x000fea0003800000 */
.L_x_190:
        /* <DEDUP_REMOVED lines=10> */
.L_x_193:
[----:B------:R-:W-:Y:S05]  /*5c20*/  BSYNC B1 ;  /* 0x0000000000017941 */ /* 0x000fea0003800000 */
.L_x_192:
        /* <DEDUP_REMOVED lines=10> */
.L_x_195:
[----:B------:R-:W-:Y:S05]  /*5cd0*/  BSYNC B1 ;  /* 0x0000000000017941 */ /* 0x000fea0003800000 */
.L_x_194:
        /* <DEDUP_REMOVED lines=9> */
.L_x_197:
[----:B------:R-:W-:Y:S05]  /*5d70*/  BSYNC B1 ;  /* 0x0000000000017941 */ /* 0x000fea0003800000 */
.L_x_196:
        /* <DEDUP_REMOVED lines=9> */
.L_x_199:
[----:B------:R-:W-:Y:S05]  /*5e10*/  BSYNC B1 ;  /* 0x0000000000017941 */ /* 0x000fea0003800000 */
.L_x_198:
        /* <DEDUP_REMOVED lines=10> */
.L_x_201:
[----:B------:R-:W-:Y:S05]  /*5ec0*/  BSYNC B1 ;  /* 0x0000000000017941 */ /* 0x000fea0003800000 */
.L_x_200:
        /* <DEDUP_REMOVED lines=10> */
.L_x_203:
[----:B------:R-:W-:Y:S05]  /*5f70*/  BSYNC B1 ;  /* 0x0000000000017941 */ /* 0x000fea0003800000 */
.L_x_202:
        /* <DEDUP_REMOVED lines=9> */
.L_x_205:
[----:B------:R-:W-:Y:S05]  /*6010*/  BSYNC B1 ;  /* 0x0000000000017941 */ /* 0x000fea0003800000 */
.L_x_204:
        /* <DEDUP_REMOVED lines=9> */
.L_x_207:
[----:B------:R-:W-:Y:S05]  /*60b0*/  BSYNC B1 ;  /* 0x0000000000017941 */ /* 0x000fea0003800000 */
.L_x_206:
        /* <DEDUP_REMOVED lines=10> */
.L_x_209:
[----:B------:R-:W-:Y:S05]  /*6160*/  BSYNC B1 ;  /* 0x0000000000017941 */ /* 0x000fea0003800000 */
.L_x_208:
        /* <DEDUP_REMOVED lines=10> */
.L_x_211:
[----:B------:R-:W-:Y:S05]  /*6210*/  BSYNC B1 ;  /* 0x0000000000017941 */ /* 0x000fea0003800000 */
.L_x_210:
        /* <DEDUP_REMOVED lines=9> */
.L_x_213:
[----:B------:R-:W-:Y:S05]  /*62b0*/  BSYNC B1 ;  /* 0x0000000000017941 */ /* 0x000fea0003800000 */
.L_x_212:
        /* <DEDUP_REMOVED lines=9> */
.L_x_215:
[----:B------:R-:W-:Y:S05]  /*6350*/  BSYNC B1 ;  /* 0x0000000000017941 */ /* 0x000fea0003800000 */
.L_x_214:
        /* <DEDUP_REMOVED lines=10> */
.L_x_217:
[----:B------:R-:W-:Y:S05]  /*6400*/  BSYNC B1 ;  /* 0x0000000000017941 */ /* 0x000fea0003800000 */
.L_x_216:
        /* <DEDUP_REMOVED lines=10> */
.L_x_219:
[----:B------:R-:W-:Y:S05]  /*64b0*/  BSYNC B1 ;  /* 0x0000000000017941 */ /* 0x000fea0003800000 */
.L_x_218:
        /* <DEDUP_REMOVED lines=9> */
.L_x_221:
[----:B------:R-:W-:Y:S05]  /*6550*/  BSYNC B1 ;  /* 0x0000000000017941 */ /* 0x000fea0003800000 */
.L_x_220:
        /* <DEDUP_REMOVED lines=9> */
.L_x_223:
[----:B------:R-:W-:Y:S05]  /*65f0*/  BSYNC B1 ;  /* 0x0000000000017941 */ /* 0x000fea0003800000 */
.L_x_222:
        /* <DEDUP_REMOVED lines=10> */
.L_x_225:
[----:B------:R-:W-:Y:S05]  /*66a0*/  BSYNC B1 ;  /* 0x0000000000017941 */ /* 0x000fea0003800000 */
.L_x_224:
        /* <DEDUP_REMOVED lines=10> */
.L_x_227:
[----:B------:R-:W-:Y:S05]  /*6750*/  BSYNC B1 ;  /* 0x0000000000017941 */ /* 0x000fea0003800000 */
.L_x_226:
        /* <DEDUP_REMOVED lines=9> */
.L_x_229:
[----:B------:R-:W-:Y:S05]  /*67f0*/  BSYNC B1 ;  /* 0x0000000000017941 */ /* 0x000fea0003800000 */
.L_x_228:
        /* <DEDUP_REMOVED lines=9> */
.L_x_231:
[----:B------:R-:W-:Y:S05]  /*6890*/  BSYNC B1 ;  /* 0x0000000000017941 */ /* 0x000fea0003800000 */
.L_x_230:
        /* <DEDUP_REMOVED lines=10> */
.L_x_233:
[----:B------:R-:W-:Y:S05]  /*6940*/  BSYNC B1 ;  /* 0x0000000000017941 */ /* 0x000fea0003800000 */
.L_x_232:
        /* <DEDUP_REMOVED lines=10> */
.L_x_235:
[----:B------:R-:W-:Y:S05]  /*69f0*/  BSYNC B1 ;  /* 0x0000000000017941 */ /* 0x000fea0003800000 */
.L_x_234:
        /* <DEDUP_REMOVED lines=9> */
.L_x_237:
[----:B------:R-:W-:Y:S05]  /*6a90*/  BSYNC B1 ;  /* 0x0000000000017941 */ /* 0x000fea0003800000 */
.L_x_236:
        /* <DEDUP_REMOVED lines=9> */
.L_x_239:
[----:B------:R-:W-:Y:S05]  /*6b30*/  BSYNC B1 ;  /* 0x0000000000017941 */ /* 0x000fea0003800000 */
.L_x_238:
        /* <DEDUP_REMOVED lines=10> */
.L_x_241:
[----:B------:R-:W-:Y:S05]  /*6be0*/  BSYNC B1 ;  /* 0x0000000000017941 */ /* 0x000fea0003800000 */
.L_x_240:
        /* <DEDUP_REMOVED lines=10> */
.L_x_243:
[----:B------:R-:W-:Y:S05]  /*6c90*/  BSYNC B1 ;  /* 0x0000000000017941 */ /* 0x000fea0003800000 */
.L_x_242:
        /* <DEDUP_REMOVED lines=9> */
.L_x_245:
[----:B------:R-:W-:Y:S05]  /*6d30*/  BSYNC B1 ;  /* 0x0000000000017941 */ /* 0x000fea0003800000 */
.L_x_244:
        /* <DEDUP_REMOVED lines=9> */
.L_x_247:
[----:B------:R-:W-:Y:S05]  /*6dd0*/  BSYNC B1 ;  /* 0x0000000000017941 */ /* 0x000fea0003800000 */
.L_x_246:
        /* <DEDUP_REMOVED lines=10> */
.L_x_249:
[----:B------:R-:W-:Y:S05]  /*6e80*/  BSYNC B1 ;  /* 0x0000000000017941 */ /* 0x000fea0003800000 */
.L_x_248:
        /* <DEDUP_REMOVED lines=10> */
.L_x_251:
[----:B------:R-:W-:Y:S05]  /*6f30*/  BSYNC B1 ;  /* 0x0000000000017941 */ /* 0x000fea0003800000 */
.L_x_250:
        /* <DEDUP_REMOVED lines=9> */
.L_x_253:
[----:B------:R-:W-:Y:S05]  /*6fd0*/  BSYNC B1 ;  /* 0x0000000000017941 */ /* 0x000fea0003800000 */
.L_x_252:
        /* <DEDUP_REMOVED lines=9> */
.L_x_255:
[----:B------:R-:W-:Y:S05]  /*7070*/  BSYNC B1 ;  /* 0x0000000000017941 */ /* 0x000fea0003800000 */
.L_x_254:
        /* <DEDUP_REMOVED lines=10> */
.L_x_257:
[----:B------:R-:W-:Y:S05]  /*7120*/  BSYNC B1 ;  /* 0x0000000000017941 */ /* 0x000fea0003800000 */
.L_x_256:
        /* <DEDUP_REMOVED lines=10> */
.L_x_259:
[----:B------:R-:W-:Y:S05]  /*71d0*/  BSYNC B1 ;  /* 0x0000000000017941 */ /* 0x000fea0003800000 */
.L_x_258:
        /* <DEDUP_REMOVED lines=9> */
.L_x_261:
[----:B------:R-:W-:Y:S05]  /*7270*/  BSYNC B1 ;  /* 0x0000000000017941 */ /* 0x000fea0003800000 */
.L_x_260:
        /* <DEDUP_REMOVED lines=9> */
.L_x_263:
[----:B------:R-:W-:Y:S05]  /*7310*/  BSYNC B1 ;  /* 0x0000000000017941 */ /* 0x000fea0003800000 */
.L_x_262:
        /* <DEDUP_REMOVED lines=10> */
.L_x_265:
[----:B------:R-:W-:Y:S05]  /*73c0*/  BSYNC B1 ;  /* 0x0000000000017941 */ /* 0x000fea0003800000 */
.L_x_264:
        /* <DEDUP_REMOVED lines=10> */
.L_x_267:
[----:B------:R-:W-:Y:S05]  /*7470*/  BSYNC B1 ;  /* 0x0000000000017941 */ /* 0x000fea0003800000 */
.L_x_266:
        /* <DEDUP_REMOVED lines=9> */
.L_x_269:
[----:B------:R-:W-:Y:S05]  /*7510*/  BSYNC B1 ;  /* 0x0000000000017941 */ /* 0x000fea0003800000 */
.L_x_268:
        /* <DEDUP_REMOVED lines=9> */
.L_x_271:
[----:B------:R-:W-:Y:S05]  /*75b0*/  BSYNC B1 ;  /* 0x0000000000017941 */ /* 0x000fea0003800000 */
.L_x_270:
        /* <DEDUP_REMOVED lines=10> */
.L_x_273:
[----:B------:R-:W-:Y:S05]  /*7660*/  BSYNC B1 ;  /* 0x0000000000017941 */ /* 0x000fea0003800000 */
.L_x_272:
        /* <DEDUP_REMOVED lines=10> */
.L_x_275:
[----:B------:R-:W-:Y:S05]  /*7710*/  BSYNC B1 ;  /* 0x0000000000017941 */ /* 0x000fea0003800000 */
.L_x_274:
        /* <DEDUP_REMOVED lines=9> */
.L_x_277:
[----:B------:R-:W-:Y:S05]  /*77b0*/  BSYNC B1 ;  /* 0x0000000000017941 */ /* 0x000fea0003800000 */
.L_x_276:
        /* <DEDUP_REMOVED lines=9> */
.L_x_279:
[----:B------:R-:W-:Y:S05]  /*7850*/  BSYNC B1 ;  /* 0x0000000000017941 */ /* 0x000fea0003800000 */
.L_x_278:
        /* <DEDUP_REMOVED lines=10> */
.L_x_281:
[----:B------:R-:W-:Y:S05]  /*7900*/  BSYNC B1 ;  /* 0x0000000000017941 */ /* 0x000fea0003800000 */
.L_x_280:
        /* <DEDUP_REMOVED lines=10> */
.L_x_283:
[----:B------:R-:W-:Y:S05]  /*79b0*/  BSYNC B1 ;  /* 0x0000000000017941 */ /* 0x000fea0003800000 */
.L_x_282:
[----:B01---5:R-:W-:Y:S01]  /*79c0*/  LOP3.LUT R6, R152, 0xffffe000, RZ, 0xc0, !PT ;  /* 0xffffe00098067812 */ /* 0x023fe200078ec0ff */
        /* <DEDUP_REMOVED lines=8> */
.L_x_285:
[----:B------:R-:W-:Y:S05]  /*7a50*/  BSYNC B1 ;  /* 0x0000000000017941 */ /* 0x000fea0003800000 */
.L_x_284:
[----:B0-2--5:R-:W-:Y:S01]  /*7a60*/  LOP3.LUT R4, R152, 0xffffe000, RZ, 0xc0, !PT ;  /* 0xffffe00098047812 */ /* 0x025fe200078ec0ff */
[----:B------:R-:W-:Y:S01]  /*7a70*/  @P1 IMAD.MOV.U32 R5, RZ, RZ, R11 ;  /* 0x000000ffff051224 */ /* 0x000fe200078e000b */
[----:B------:R-:W-:Y:S01]  /*7a80*/  ISETP.GT.AND P0, PT, R0, 0x8, P0 ;  /* 0x000000080000780c */ /* 0x000fe20000704270 */
[----:B------:R-:W-:Y:S02]  /*7a90*/  BSSY B1, `(.L_x_286) ;  /* 0x0000008000017945 */ /* 0x000fe40003800000 */
[----:B------:R-:W-:Y:S01]  /*7aa0*/  FMUL R3, R4, R155 ;  /* 0x0000009b04037220 */ /* 0x000fe20000400000 */
[----:B------:R-:W-:-:S03]  /*7ab0*/  @P1 IMAD.MOV.U32 R4, RZ, RZ, R10 ;  /* 0x000000ffff041224 */ /* 0x000fc600078e000a */
[----:B------:R-:W-:-:S05]  /*7ac0*/  FFMA R3, R150, R154, R3 ;  /* 0x0000009a96037223 */ /* 0x000fca0000000003 */
[----:B------:R-:W-:-:S05]  /*7ad0*/  F2FP.TF32.F32.PACK_B R3, R3 ;  /* 0x00000003ff03723e */ /* 0x000fca00024050ff */
[----:B------:R0:W-:Y:S01]  /*7ae0*/  @P1 STG.E desc[UR36][R4.64+0x3e0], R3 ;  /* 0x0003e00304001986 */ /* 0x0001e2000c101924 */
[----:B------:R-:W-:Y:S05]  /*7af0*/  @!P0 BRA `(.L_x_287) ;  /* 0x0000000000048947 */ /* 0x000fea0003800000 */
[----:B------:R2:W5:Y:S02]  /*7b00*/  LDG.E.LTC128B R152, desc[UR36][R8.64+0x3e4] ;  /* 0x0003e42408987981 */ /* 0x000564000c1e1920 */
.L_x_287:
[----:B------:R-:W-:Y:S05]  /*7b10*/  BSYNC B1 ;  /* 0x0000000000017941 */ /* 0x000fea0003800000 */
.L_x_286:
[----:B------:R-:W-:Y:S05]  /*7b20*/  @!P0 BRA `(.L_x_288) ;  /* 0x0000002400308947 */ /* 0x000fea0003800000 */
[----:B-----5:R-:W-:-:S05]  /*7b30*/  LOP3.LUT R152, R152, 0xffffe000, RZ, 0xc0, !PT ;  /* 0xffffe00098987812 */ /* 0x020fca00078ec0ff */
[----:B------:R-:W-:-:S04]  /*7b40*/  FMUL R152, R152, R155 ;  /* 0x0000009b98987220 */ /* 0x000fc80000400000 */
[----:B------:R-:W-:-:S05]  /*7b50*/  FFMA R151, R151, R154, R152 ;  /* 0x0000009a97977223 */ /* 0x000fca0000000098 */
[----:B------:R-:W-:-:S05]  /*7b60*/  F2FP.TF32.F32.PACK_B R151, R151 ;  /* 0x00000097ff97723e */ /* 0x000fca00024050ff */
[----:B------:R0:W-:Y:S01]  /*7b70*/  STG.E desc[UR36][R10.64+0x3e4], R151 ;  /* 0x0003e4970a007986 */ /* 0x0001e2000c101924 */
[----:B------:R-:W-:Y:S05]  /*7b80*/  BRA `(.L_x_288) ;  /* 0x0000002400187947 */ /* 0x000fea0003800000 */
.L_x_35:
[----:B------:R-:W-:Y:S01]  /*7b90*/  ISETP.GT.AND P3, PT, R3, 0x1, PT ;  /* 0x000000010300780c */ /* 0x000fe20003f64270 */
[----:B------:R-:W-:Y:S01]  /*7ba0*/  ULDC.64 UR4, c[0x0][0x5c0] ;  /* 0x0001700000047ab9 */ /* 0x000fe20000000a00 */
[-C--:B------:R-:W-:Y:S01]  /*7bb0*/  FMUL R9, R24, R154.reuse ;  /* 0x0000009a18097220 */ /* 0x080fe20000400000 */
[----:B------:R-:W-:Y:S01]  /*7bc0*/  LEA R4, P1, R162, UR4, 0x2 ;  /* 0x00000004a2047c11 */ /* 0x000fe2000f8210ff */
[-C--:B------:R-:W-:Y:S01]  /*7bd0*/  FMUL R25, R25, R154.reuse ;  /* 0x0000009a19197220 */ /* 0x080fe20000400000 */
[----:B------:R-:W-:Y:S01]  /*7be0*/  ISETP.GT.AND P0, PT, R0, RZ, P3 ;  /* 0x000000ff0000720c */ /* 0x000fe20001f04270 */
[-C--:B------:R-:W-:Y:S01]  /*7bf0*/  FMUL R13, R26, R154.reuse ;  /* 0x0000009a1a0d7220 */ /* 0x080fe20000400000 */
[----:B------:R-:W-:Y:S01]  /*7c00*/  ISETP.GT.AND P2, PT, R0, 0x8, P2 ;  /* 0x000000080000780c */ /* 0x000fe20001744270 */
[-C--:B------:R-:W-:Y:S01]  /*7c10*/  FMUL R27, R27, R154.reuse ;  /* 0x0000009a1b1b7220 */ /* 0x080fe20000400000 */
[----:B------:R-:W-:Y:S01]  /*7c20*/  LEA.HI.X R5, R162, UR5, R173, 0x2, P1 ;  /* 0x00000005a2057c11 */ /* 0x000fe200088f14ad */
[-C--:B------:R-:W-:Y:S01]  /*7c30*/  FMUL R29, R29, R154.reuse ;  /* 0x0000009a1d1d7220 */ /* 0x080fe20000400000 */
[----:B------:R-:W-:Y:S01]  /*7c40*/  F2FP.TF32.F32.PACK_B R9, R9 ;  /* 0x00000009ff09723e */ /* 0x000fe200024050ff */
[-C--:B------:R-:W-:Y:S01]  /*7c50*/  FMUL R31, R31, R154.reuse ;  /* 0x0000009a1f1f7220 */ /* 0x080fe20000400000 */
[C---:B------:R-:W-:Y:S01]  /*7c60*/  SHF.L.U64.HI R11, R10.reuse, 0x5, R11 ;  /* 0x000000050a0b7819 */ /* 0x040fe2000001020b */
[----:B------:R-:W-:Y:S01]  /*7c70*/  FMUL R33, R33, R154 ;  /* 0x0000009a21217220 */ /* 0x000fe20000400000 */
[----:B------:R-:W-:Y:S01]  /*7c80*/  LEA R6, P1, R10, R4, 0x5 ;  /* 0x000000040a067211 */ /* 0x000fe200078228ff */
[----:B------:R0:W-:Y:S01]  /*7c90*/  @P4 STG.E desc[UR36][R4.64], R9 ;  /* 0x0000000904004986 */ /* 0x0001e2000c101924 */
[----:B------:R-:W-:Y:S01]  /*7ca0*/  F2FP.TF32.F32.PACK_B R25, R25 ;  /* 0x00000019ff19723e */ /* 0x000fe200024050ff */
[-C--:B------:R-:W-:Y:S01]  /*7cb0*/  FMUL R35, R35, R154.reuse ;  /* 0x0000009a23237220 */ /* 0x080fe20000400000 */
[----:B------:R-:W-:Y:S01]  /*7cc0*/  F2FP.TF32.F32.PACK_B R13, R13 ;  /* 0x0000000dff0d723e */ /* 0x000fe200024050ff */
[----:B------:R-:W-:Y:S01]  /*7cd0*/  IMAD.X R7, R11, 0x1, R5, P1 ;  /* 0x000000010b077824 */ /* 0x000fe200008e0605 */
[C---:B------:R-:W-:Y:S01]  /*7ce0*/  ISETP.GT.AND P4, PT, R3.reuse, 0x8, PT ;  /* 0x000000080300780c */ /* 0x040fe20003f84270 */
[----:B------:R-:W-:Y:S01]  /*7cf0*/  @P0 STG.E desc[UR36][R4.64+0x4], R25 ;  /* 0x0000041904000986 */ /* 0x000fe2000c101924 */
[----:B------:R-:W-:Y:S01]  /*7d00*/  ISETP.GT.AND P0, PT, R3, 0x9, PT ;  /* 0x000000090300780c */ /* 0x000fe20003f04270 */
[-C--:B------:R-:W-:Y:S01]  /*7d10*/  FMUL R11, R30, R154.reuse ;  /* 0x0000009a1e0b7220 */ /* 0x080fe20000400000 */
[C---:B------:R-:W-:Y:S01]  /*7d20*/  ISETP.GT.AND P3, PT, R0.reuse, 0x8, P3 ;  /* 0x000000080000780c */ /* 0x040fe20001f64270 */
[----:B------:R1:W-:Y:S01]  /*7d30*/  @P2 STG.E desc[UR36][R6.64], R13 ;  /* 0x0000000d06002986 */ /* 0x0003e2000c101924 */
[----:B------:R-:W-:Y:S01]  /*7d40*/  ISETP.GT.AND P1, PT, R0, RZ, P4 ;  /* 0x000000ff0000720c */ /* 0x000fe20002724270 */
[-C--:B0-----:R-:W-:Y:S01]  /*7d50*/  FMUL R9, R28, R154.reuse ;  /* 0x0000009a1c097220 */ /* 0x081fe20000400000 */
[C---:B------:R-:W-:Y:S01]  /*7d60*/  ISETP.GT.AND P2, PT, R0.reuse, RZ, P0 ;  /* 0x000000ff0000720c */ /* 0x040fe20000744270 */
[-C--:B------:R-:W-:Y:S01]  /*7d70*/  FMUL R37, R37, R154.reuse ;  /* 0x0000009a25257220 */ /* 0x080fe20000400000 */
[----:B------:R-:W-:Y:S01]  /*7d80*/  ISETP.GT.AND P4, PT, R0, 0x8, P4 ;  /* 0x000000080000780c */ /* 0x000fe20002784270 */
[-C--:B------:R-:W-:Y:S01]  /*7d90*/  FMUL R39, R39, R154.reuse ;  /* 0x0000009a27277220 */ /* 0x080fe20000400000 */
[----:B------:R-:W-:Y:S01]  /*7da0*/  F2FP.TF32.F32.PACK_B R27, R27 ;  /* 0x0000001bff1b723e */ /* 0x000fe200024050ff */
[-C--:B------:R-:W-:Y:S01]  /*7db0*/  FMUL R41, R41, R154.reuse ;  /* 0x0000009a29297220 */ /* 0x080fe20000400000 */
[----:B------:R-:W-:Y:S01]  /*7dc0*/  F2FP.TF32.F32.PACK_B R9, R9 ;  /* 0x00000009ff09723e */ /* 0x000fe200024050ff */
[-C--:B------:R-:W-:Y:S01]  /*7dd0*/  FMUL R43, R43, R154.reuse ;  /* 0x0000009a2b2b7220 */ /* 0x080fe20000400000 */
[----:B------:R-:W-:Y:S01]  /*7de0*/  F2FP.TF32.F32.PACK_B R29, R29 ;  /* 0x0000001dff1d723e */ /* 0x000fe200024050ff */
[----:B------:R-:W-:Y:S01]  /*7df0*/  @P3 STG.E desc[UR36][R6.64+0x4], R27 ;  /* 0x0000041b06003986 */ /* 0x000fe2000c101924 */
[----:B------:R-:W-:Y:S01]  /*7e00*/  F2FP.TF32.F32.PACK_B R11, R11 ;  /* 0x0000000bff0b723e */ /* 0x000fe200024050ff */
[-C--:B-1----:R-:W-:Y:S01]  /*7e10*/  FMUL R13, R34, R154.reuse ;  /* 0x0000009a220d7220 */ /* 0x082fe20000400000 */
[----:B------:R-:W-:Y:S01]  /*7e20*/  ISETP.GT.AND P3, PT, R3, 0x11, PT ;  /* 0x000000110300780c */ /* 0x000fe20003f64270 */
[----:B------:R0:W-:Y:S01]  /*7e30*/  @P1 STG.E desc[UR36][R4.64+0x20], R9 ;  /* 0x0000200904001986 */ /* 0x0001e2000c101924 */
[C---:B------:R-:W-:Y:S01]  /*7e40*/  ISETP.GT.AND P0, PT, R0.reuse, 0x8, P0 ;  /* 0x000000080000780c */ /* 0x040fe20000704270 */
[-C--:B------:R-:W-:Y:S01]  /*7e50*/  FMUL R45, R45, R154.reuse ;  /* 0x0000009a2d2d7220 */ /* 0x080fe20000400000 */
[----:B------:R-:W-:Y:S01]  /*7e60*/  F2FP.TF32.F32.PACK_B R31, R31 ;  /* 0x0000001fff1f723e */ /* 0x000fe200024050ff */
[----:B------:R-:W-:Y:S01]  /*7e70*/  @P2 STG.E desc[UR36][R4.64+0x24], R29 ;  /* 0x0000241d04002986 */ /* 0x000fe2000c101924 */
[----:B------:R-:W-:Y:S01]  /*7e80*/  ISETP.GT.AND P2, PT, R3, 0x10, PT ;  /* 0x000000100300780c */ /* 0x000fe20003f44270 */
[-C--:B------:R-:W-:Y:S01]  /*7e90*/  FMUL R47, R47, R154.reuse ;  /* 0x0000009a2f2f7220 */ /* 0x080fe20000400000 */
[----:B------:R-:W-:Y:S01]  /*7ea0*/  F2FP.TF32.F32.PACK_B R33, R33 ;  /* 0x00000021ff21723e */ /* 0x000fe200024050ff */
[----:B------:R1:W-:Y:S01]  /*7eb0*/  @P4 STG.E desc[UR36][R6.64+0x20], R11 ;  /* 0x0000200b06004986 */ /* 0x0003e2000c101924 */
[C---:B------:R-:W-:Y:S01]  /*7ec0*/  ISETP.GT.AND P1, PT, R0.reuse, RZ, P2 ;  /* 0x000000ff0000720c */ /* 0x040fe20001724270 */
[-C--:B------:R-:W-:Y:S01]  /*7ed0*/  FMUL R49, R49, R154.reuse ;  /* 0x0000009a31317220 */ /* 0x080fe20000400000 */
[----:B------:R-:W-:Y:S01]  /*7ee0*/  ISETP.GT.AND P4, PT, R0, RZ, P3 ;  /* 0x000000ff0000720c */ /* 0x000fe20001f84270 */
[-C--:B0-----:R-:W-:Y:S01]  /*7ef0*/  FMUL R9, R32, R154.reuse ;  /* 0x0000009a20097220 */ /* 0x081fe20000400000 */
[----:B------:R-:W-:Y:S01]  /*7f00*/  ISETP.GT.AND P2, PT, R0, 0x8, P2 ;  /* 0x000000080000780c */ /* 0x000fe20001744270 */
[----:B------:R-:W-:Y:S01]  /*7f10*/  @P0 STG.E desc[UR36][R6.64+0x24], R31 ;  /* 0x0000241f06000986 */ /* 0x000fe2000c101924 */
[----:B------:R-:W-:Y:S01]  /*7f20*/  F2FP.TF32.F32.PACK_B R13, R13 ;  /* 0x0000000dff0d723e */ /* 0x000fe200024050ff */
[-C--:B------:R-:W-:Y:S01]  /*7f30*/  FMUL R51, R51, R154.reuse ;  /* 0x0000009a33337220 */ /* 0x080fe20000400000 */
[----:B------:R-:W-:Y:S01]  /*7f40*/  F2FP.TF32.F32.PACK_B R9, R9 ;  /* 0x00000009ff09723e */ /* 0x000fe200024050ff */
[-C--:B------:R-:W-:Y:S01]  /*7f50*/  FMUL R53, R53, R154.reuse ;  /* 0x0000009a35357220 */ /* 0x080fe20000400000 */
[----:B------:R-:W-:Y:S01]  /*7f60*/  ISETP.GT.AND P0, PT, R3, 0x19, PT ;  /* 0x000000190300780c */ /* 0x000fe20003f04270 */
[-C--:B-1----:R-:W-:Y:S01]  /*7f70*/  FMUL R11, R38, R154.reuse ;  /* 0x0000009a260b7220 */ /* 0x082fe20000400000 */
[C---:B------:R-:W-:Y:S01]  /*7f80*/  ISETP.GT.AND P3, PT, R0.reuse, 0x8, P3 ;  /* 0x000000080000780c */ /* 0x040fe20001f64270 */
[----:B------:R0:W-:Y:S01]  /*7f90*/  @P1 STG.E desc[UR36][R4.64+0x40], R9 ;  /* 0x0000400904001986 */ /* 0x0001e2000c101924 */
[----:B------:R-:W-:Y:S01]  /*7fa0*/  F2FP.TF32.F32.PACK_B R35, R35 ;  /* 0x00000023ff23723e */ /* 0x000fe200024050ff */
        /* <DEDUP_REMOVED lines=11> */
[C---:B------:R-:W-:Y:S01]  /*8060*/  ISETP.GT.AND P4, PT, R0.reuse, 0x8, P4 ;  /* 0x000000080000780c */ /* 0x040fe20002784270 */
[----:B------:R-:W-:Y:S01]  /*8070*/  @P3 STG.E desc[UR36][R6.64+0x44], R35 ;  /* 0x0000442306003986 */ /* 0x000fe2000c101924 */
[----:B------:R-:W-:Y:S01]  /*8080*/  ISETP.GT.AND P3, PT, R3, 0x21, PT ;  /* 0x000000210300780c */ /* 0x000fe20003f64270 */
[-C--:B------:R-:W-:Y:S01]  /*8090*/  FMUL R61, R61, R154.reuse ;  /* 0x0000009a3d3d7220 */ /* 0x080fe20000400000 */
[----:B------:R-:W-:Y:S01]  /*80a0*/  F2FP.TF32.F32.PACK_B R9, R9 ;  /* 0x00000009ff09723e */ /* 0x000fe200024050ff */
[-C--:B------:R-:W-:Y:S01]  /*80b0*/  FMUL R63, R63, R154.reuse ;  /* 0x0000009a3f3f7220 */ /* 0x080fe20000400000 */
[----:B------:R-:W-:Y:S01]  /*80c0*/  ISETP.GT.AND P0, PT, R0, 0x8, P0 ;  /* 0x000000080000780c */ /* 0x000fe20000704270 */
[-C--:B-1----:R-:W-:Y:S01]  /*80d0*/  FMUL R13, R42, R154.reuse ;  /* 0x0000009a2a0d7220 */ /* 0x082fe20000400000 */
[----:B------:R-:W-:Y:S01]  /*80e0*/  F2FP.TF32.F32.PACK_B R39, R39 ;  /* 0x00000027ff27723e */ /* 0x000fe200024050ff */
        /* <DEDUP_REMOVED lines=147> */
[----:B------:R-:W-:Y:S01]  /*8a20*/  ISETP.GT.AND P3, PT, R0, 0x8, P3 ;  /* 0x000000080000780c */ /* 0x000fe20001f64270 */
[-C--:B------:R-:W-:Y:S01]  /*8a30*/  FMUL R131, R131, R154.reuse ;  /* 0x0000009a83837220 */ /* 0x080fe20000400000 */
[----:B------:R-:W-:Y:S01]  /*8a40*/  F2FP.TF32.F32.PACK_B R9, R9 ;  /* 0x00000009ff09723e */ /* 0x000fe200024050ff */
[-C--:B------:R-:W-:Y:S01]  /*8a50*/  FMUL R133, R133, R154.reuse ;  /* 0x0000009a85857220 */ /* 0x080fe20000400000 */
[----:B------:R-:W-:Y:S01]  /*8a60*/  ISETP.GT.AND P0, PT, R3, 0x59, PT ;  /* 0x000000590300780c */ /* 0x000fe20003f04270 */
        /* <DEDUP_REMOVED lines=25> */
[C---:B------:R-:W-:Y:S01]  /*8c00*/  ISETP.GT.AND P1, PT, R0.reuse, RZ, P3 ;  /* 0x000000ff0000720c */ /* 0x040fe20001f24270 */
[-C--:B------:R-:W-:Y:S01]  /*8c10*/  FMUL R145, R145, R154.reuse ;  /* 0x0000009a91917220 */ /* 0x080fe20000400000 */
[C---:B------:R-:W-:Y:S01]  /*8c20*/  ISETP.GT.AND P3, PT, R0.reuse, 0x8, P3 ;  /* 0x000000080000780c */ /* 0x040fe20001f64270 */
[----:B------:R-:W-:Y:S01]  /*8c30*/  @P2 STG.E desc[UR36][R4.64+0x164], R69 ;  /* 0x0001644504002986 */ /* 0x000fe2000c101924 */
[----:B------:R-:W-:Y:S01]  /*8c40*/  ISETP.GT.AND P2, PT, R3, 0x61, PT ;  /* 0x000000610300780c */ /* 0x000fe20003f44270 */
[-C--:B------:R-:W-:Y:S01]  /*8c50*/  FMUL R147, R147, R154.reuse ;  /* 0x0000009a93937220 */ /* 0x080fe20000400000 */
[----:B------:R-:W-:Y:S01]  /*8c60*/  F2FP.TF32.F32.PACK_B R13, R13 ;  /* 0x0000000dff0d723e */ /* 0x000fe200024050ff */
[----:B------:R1:W-:Y:S01]  /*8c70*/  @P4 STG.E desc[UR36][R6.64+0x160], R11 ;  /* 0x0001600b06004986 */ /* 0x0003e2000c101924 */
[C---:B------:R-:W-:Y:S01]  /*8c80*/  ISETP.GT.AND P4, PT, R0.reuse, RZ, P2 ;  /* 0x000000ff0000720c */ /* 0x040fe20001784270 */
[-C--:B------:R-:W-:Y:S01]  /*8c90*/  FMUL R149, R149, R154.reuse ;  /* 0x0000009a95957220 */ /* 0x080fe20000400000 */
[----:B------:R-:W-:Y:S01]  /*8ca0*/  ISETP.GT.AND P2, PT, R0, 0x8, P2 ;  /* 0x000000080000780c */ /* 0x000fe20001744270 */
[-C--:B0-----:R-:W-:Y:S01]  /*8cb0*/  FMUL R9, R72, R154.reuse ;  /* 0x0000009a48097220 */ /* 0x081fe20000400000 */
[----:B------:R-:W-:Y:S01]  /*8cc0*/  @P0 STG.E desc[UR36][R6.64+0x164], R71 ;  /* 0x0001644706000986 */ /* 0x000fe2000c101924 */
[----:B------:R-:W-:Y:S01]  /*8cd0*/  ISETP.GT.AND P0, PT, R3, 0x69, PT ;  /* 0x000000690300780c */ /* 0x000fe20003f04270 */
[----:B------:R-:W-:Y:S01]  /*8ce0*/  FMUL R151, R151, R154 ;  /* 0x0000009a97977220 */ /* 0x000fe20000400000 */
[----:B------:R-:W-:-:S02]  /*8cf0*/  F2FP.TF32.F32.PACK_B R89, R89 ;  /* 0x00000059ff59723e */ /* 0x000fc400024050ff */
[----:B------:R-:W-:Y:S01]  /*8d00*/  F2FP.TF32.F32.PACK_B R9, R9 ;  /* 0x00000009ff09723e */ /* 0x000fe200024050ff */
[----:B-1----:R-:W-:Y:S01]  /*8d10*/  FMUL R11, R78, R154 ;  /* 0x0000009a4e0b7220 */ /* 0x002fe20000400000 */
[----:B------:R-:W-:-:S03]  /*8d20*/  F2FP.TF32.F32.PACK_B R91, R91 ;  /* 0x0000005bff5b723e */ /* 0x000fc600024050ff */
[----:B------:R0:W-:Y:S01]  /*8d30*/  @P1 STG.E desc[UR36][R4.64+0x180], R9 ;  /* 0x0001800904001986 */ /* 0x0001e2000c101924 */
[C---:B------:R-:W-:Y:S02]  /*8d40*/  ISETP.GT.AND P1, PT, R3.reuse, 0x68, PT ;  /* 0x000000680300780c */ /* 0x040fe40003f24270 */
[----:B------:R-:W-:Y:S01]  /*8d50*/  F2FP.TF32.F32.PACK_B R11, R11 ;  /* 0x0000000bff0b723e */ /* 0x000fe200024050ff */
[----:B------:R-:W-:Y:S01]  /*8d60*/  @P4 STG.E desc[UR36][R4.64+0x184], R73 ;  /* 0x0001844904004986 */ /* 0x000fe2000c101924 */
[C---:B------:R-:W-:Y:S02]  /*8d70*/  ISETP.GT.AND P4, PT, R0.reuse, RZ, P1 ;  /* 0x000000ff0000720c */ /* 0x040fe40000f84270 */
[C---:B------:R-:W-:Y:S01]  /*8d80*/  ISETP.GT.AND P1, PT, R0.reuse, 0x8, P1 ;  /* 0x000000080000780c */ /* 0x040fe20000f24270 */
[----:B------:R1:W-:Y:S01]  /*8d90*/  @P3 STG.E desc[UR36][R6.64+0x180], R13 ;  /* 0x0001800d06003986 */ /* 0x0003e2000c101924 */
[----:B------:R-:W-:Y:S02]  /*8da0*/  ISETP.GT.AND P3, PT, R0, RZ, P0 ;  /* 0x000000ff0000720c */ /* 0x000fe40000764270 */
[----:B------:R-:W-:Y:S01]  /*8db0*/  F2FP.TF32.F32.PACK_B R93, R93 ;  /* 0x0000005dff5d723e */ /* 0x000fe200024050ff */
[----:B0-----:R-:W-:Y:S01]  /*8dc0*/  FMUL R9, R76, R154 ;  /* 0x0000009a4c097220 */ /* 0x001fe20000400000 */
[----:B------:R-:W-:Y:S01]  /*8dd0*/  @P2 STG.E desc[UR36][R6.64+0x184], R75 ;  /* 0x0001844b06002986 */ /* 0x000fe2000c101924 */
[----:B------:R-:W-:-:S02]  /*8de0*/  ISETP.GT.AND P2, PT, R3, 0x70, PT ;  /* 0x000000700300780c */ /* 0x000fc40003f44270 */
[----:B------:R-:W-:Y:S02]  /*8df0*/  F2FP.TF32.F32.PACK_B R95, R95 ;  /* 0x0000005fff5f723e */ /* 0x000fe400024050ff */
[----:B------:R-:W-:Y:S01]  /*8e00*/  F2FP.TF32.F32.PACK_B R9, R9 ;  /* 0x00000009ff09723e */ /* 0x000fe200024050ff */
[----:B-1----:R-:W-:Y:S01]  /*8e10*/  FMUL R13, R82, R154 ;  /* 0x0000009a520d7220 */ /* 0x002fe20000400000 */
[----:B------:R-:W-:-:S03]  /*8e20*/  F2FP.TF32.F32.PACK_B R97, R97 ;  /* 0x00000061ff61723e */ /* 0x000fc600024050ff */
[----:B------:R0:W-:Y:S01]  /*8e30*/  @P4 STG.E desc[UR36][R4.64+0x1a0], R9 ;  /* 0x0001a00904004986 */ /* 0x0001e2000c101924 */
[C---:B------:R-:W-:Y:S02]  /*8e40*/  ISETP.GT.AND P4, PT, R0.reuse, RZ, P2 ;  /* 0x000000ff0000720c */ /* 0x040fe40001784270 */
[C---:B------:R-:W-:Y:S01]  /*8e50*/  ISETP.GT.AND P2, PT, R0.reuse, 0x8, P2 ;  /* 0x000000080000780c */ /* 0x040fe20001744270 */
[----:B------:R-:W-:Y:S01]  /*8e60*/  @P3 STG.E desc[UR36][R4.64+0x1a4], R77 ;  /* 0x0001a44d04003986 */ /* 0x000fe2000c101924 */
[C---:B------:R-:W-:Y:S02]  /*8e70*/  ISETP.GT.AND P3, PT, R0.reuse, 0x8, P0 ;  /* 0x000000080000780c */ /* 0x040fe40000764270 */
[----:B------:R-:W-:Y:S01]  /*8e80*/  ISETP.GT.AND P0, PT, R3, 0x71, PT ;  /* 0x000000710300780c */ /* 0x000fe20003f04270 */
[----:B------:R1:W-:Y:S01]  /*8e90*/  @P1 STG.E desc[UR36][R6.64+0x1a0], R11 ;  /* 0x0001a00b06001986 */ /* 0x0003e2000c101924 */
[----:B------:R-:W-:Y:S02]  /*8ea0*/  F2FP.TF32.F32.PACK_B R13, R13 ;  /* 0x0000000dff0d723e */ /* 0x000fe400024050ff */
[----:B------:R-:W-:Y:S01]  /*8eb0*/  ISETP.GT.AND P1, PT, R0, RZ, P0 ;  /* 0x000000ff0000720c */ /* 0x000fe20000724270 */
[----:B0-----:R-:W-:Y:S01]  /*8ec0*/  FMUL R9, R80, R154 ;  /* 0x0000009a50097220 */ /* 0x001fe20000400000 */
[----:B------:R-:W-:-:S02]  /*8ed0*/  F2FP.TF32.F32.PACK_B R99, R99 ;  /* 0x00000063ff63723e */ /* 0x000fc400024050ff */
[----:B------:R-:W-:Y:S02]  /*8ee0*/  F2FP.TF32.F32.PACK_B R101, R101 ;  /* 0x00000065ff65723e */ /* 0x000fe400024050ff */
[----:B------:R-:W-:Y:S01]  /*8ef0*/  F2FP.TF32.F32.PACK_B R9, R9 ;  /* 0x00000009ff09723e */ /* 0x000fe200024050ff */
[----:B------:R-:W-:Y:S01]  /*8f00*/  @P3 STG.E desc[UR36][R6.64+0x1a4], R79 ;  /* 0x0001a44f06003986 */ /* 0x000fe2000c101924 */
[----:B------:R-:W-:Y:S01]  /*8f10*/  ISETP.GT.AND P3, PT, R0, 0x8, P0 ;  /* 0x000000080000780c */ /* 0x000fe20000764270 */
[----:B-1----:R-:W-:Y:S01]  /*8f20*/  FMUL R11, R86, R154 ;  /* 0x0000009a560b7220 */ /* 0x002fe20000400000 */
[C---:B------:R-:W-:Y:S01]  /*8f30*/  ISETP.GT.AND P0, PT, R3.reuse, 0x79, PT ;  /* 0x000000790300780c */ /* 0x040fe20003f04270 */
[----:B------:R0:W-:Y:S01]  /*8f40*/  @P4 STG.E desc[UR36][R4.64+0x1c0], R9 ;  /* 0x0001c00904004986 */ /* 0x0001e2000c101924 */
[----:B------:R-:W-:Y:S02]  /*8f50*/  F2FP.TF32.F32.PACK_B R103, R103 ;  /* 0x00000067ff67723e */ /* 0x000fe400024050ff */
[----:B------:R-:W-:Y:S01]  /*8f60*/  F2FP.TF32.F32.PACK_B R11, R11 ;  /* 0x0000000bff0b723e */ /* 0x000fe200024050ff */
[----:B------:R-:W-:Y:S01]  /*8f70*/  @P1 STG.E desc[UR36][R4.64+0x1c4], R81 ;  /* 0x0001c45104001986 */ /* 0x000fe2000c101924 */
[----:B------:R-:W-:-:S02]  /*8f80*/  ISETP.GT.AND P1, PT, R3, 0x78, PT ;  /* 0x000000780300780c */ /* 0x000fc40003f24270 */
[----:B------:R-:W-:Y:S01]  /*8f90*/  F2FP.TF32.F32.PACK_B R105, R105 ;  /* 0x00000069ff69723e */ /* 0x000fe200024050ff */
[----:B------:R1:W-:Y:S01]  /*8fa0*/  @P2 STG.E desc[UR36][R6.64+0x1c0], R13 ;  /* 0x0001c00d06002986 */ /* 0x0003e2000c101924 */
[C---:B------:R-:W-:Y:S02]  /*8fb0*/  ISETP.GT.AND P4, PT, R0.reuse, RZ, P1 ;  /* 0x000000ff0000720c */ /* 0x040fe40000f84270 */
[----:B------:R-:W-:Y:S01]  /*8fc0*/  ISETP.GT.AND P2, PT, R0, RZ, P0 ;  /* 0x000000ff0000720c */ /* 0x000fe20000744270 */
[----:B0-----:R-:W-:Y:S01]  /*8fd0*/  FMUL R9, R84, R154 ;  /* 0x0000009a54097220 */ /* 0x001fe20000400000 */
[C---:B------:R-:W-:Y:S01]  /*8fe0*/  ISETP.GT.AND P1, PT, R0.reuse, 0x8, P1 ;  /* 0x000000080000780c */ /* 0x040fe20000f24270 */
[----:B------:R-:W-:Y:S01]  /*8ff0*/  @P3 STG.E desc[UR36][R6.64+0x1c4], R83 ;  /* 0x0001c45306003986 */ /* 0x000fe2000c101924 */
[----:B------:R-:W-:Y:S02]  /*9000*/  ISETP.GT.AND P3, PT, R0, 0x8, P0 ;  /* 0x000000080000780c */ /* 0x000fe40000764270 */
[----:B------:R-:W-:-:S02]  /*9010*/  F2FP.TF32.F32.PACK_B R9, R9 ;  /* 0x00000009ff09723e */ /* 0x000fc400024050ff */
[C---:B------:R-:W-:Y:S01]  /*9020*/  ISETP.GT.AND P0, PT, R3.reuse, 0x81, PT ;  /* 0x000000810300780c */ /* 0x040fe20003f04270 */
[----:B-1----:R-:W-:Y:S01]  /*9030*/  FMUL R13, R90, R154 ;  /* 0x0000009a5a0d7220 */ /* 0x002fe20000400000 */
[----:B------:R-:W-:Y:S01]  /*9040*/  F2FP.TF32.F32.PACK_B R107, R107 ;  /* 0x0000006bff6b723e */ /* 0x000fe200024050ff */
[----:B------:R0:W-:Y:S01]  /*9050*/  @P4 STG.E desc[UR36][R4.64+0x1e0], R9 ;  /* 0x0001e00904004986 */ /* 0x0001e2000c101924 */
[----:B------:R-:W-:Y:S02]  /*9060*/  F2FP.TF32.F32.PACK_B R109, R109 ;  /* 0x0000006dff6d723e */ /* 0x000fe400024050ff */
[----:B------:R-:W-:Y:S01]  /*9070*/  F2FP.TF32.F32.PACK_B R13, R13 ;  /* 0x0000000dff0d723e */ /* 0x000fe200024050ff */
[----:B------:R-:W-:Y:S01]  /*9080*/  @P2 STG.E desc[UR36][R4.64+0x1e4], R85 ;  /* 0x0001e45504002986 */ /* 0x000fe2000c101924 */
[----:B------:R-:W-:Y:S02]  /*9090*/  ISETP.GT.AND P2, PT, R3, 0x80, PT ;  /* 0x000000800300780c */ /* 0x000fe40003f44270 */
[----:B------:R-:W-:Y:S01]  /*90a0*/  F2FP.TF32.F32.PACK_B R111, R111 ;  /* 0x0000006fff6f723e */ /* 0x000fe200024050ff */
[----:B------:R1:W-:Y:S01]  /*90b0*/  @P1 STG.E desc[UR36][R6.64+0x1e0], R11 ;  /* 0x0001e00b06001986 */ /* 0x0003e2000c101924 */
[----:B------:R-:W-:-:S02]  /*90c0*/  ISETP.GT.AND P4, PT, R0, RZ, P2 ;  /* 0x000000ff0000720c */ /* 0x000fc40001784270 */
[----:B------:R-:W-:Y:S01]  /*90d0*/  ISETP.GT.AND P1, PT, R0, RZ, P0 ;  /* 0x000000ff0000720c */ /* 0x000fe20000724270 */
[-C--:B0-----:R-:W-:Y:S01]  /*90e0*/  FMUL R9, R88, R154.reuse ;  /* 0x0000009a58097220 */ /* 0x081fe20000400000 */
[C---:B------:R-:W-:Y:S01]  /*90f0*/  ISETP.GT.AND P2, PT, R0.reuse, 0x8, P2 ;  /* 0x000000080000780c */ /* 0x040fe20001744270 */
[----:B------:R-:W-:Y:S01]  /*9100*/  @P3 STG.E desc[UR36][R6.64+0x1e4], R87 ;  /* 0x0001e45706003986 */ /* 0x000fe2000c101924 */
[----:B------:R-:W-:Y:S02]  /*9110*/  ISETP.GT.AND P3, PT, R0, 0x8, P0 ;  /* 0x000000080000780c */ /* 0x000fe40000764270 */
[----:B------:R-:W-:Y:S02]  /*9120*/  F2FP.TF32.F32.PACK_B R9, R9 ;  /* 0x00000009ff09723e */ /* 0x000fe400024050ff */
[----:B------:R-:W-:Y:S01]  /*9130*/  ISETP.GT.AND P0, PT, R3, 0x89, PT ;  /* 0x000000890300780c */ /* 0x000fe20003f04270 */
[----:B-1----:R-:W-:Y:S01]  /*9140*/  FMUL R11, R94, R154 ;  /* 0x0000009a5e0b7220 */ /* 0x002fe20000400000 */
[----:B------:R-:W-:Y:S01]  /*9150*/  F2FP.TF32.F32.PACK_B R113, R113 ;  /* 0x00000071ff71723e */ /* 0x000fe200024050ff */
[----:B------:R0:W-:Y:S01]  /*9160*/  @P4 STG.E desc[UR36][R4.64+0x200], R9 ;  /* 0x0002000904004986 */ /* 0x0001e2000c101924 */
[----:B------:R-:W-:-:S02]  /*9170*/  F2FP.TF32.F32.PACK_B R115, R115 ;  /* 0x00000073ff73723e */ /* 0x000fc400024050ff */
[----:B------:R-:W-:Y:S01]  /*9180*/  F2FP.TF32.F32.PACK_B R11, R11 ;  /* 0x0000000bff0b723e */ /* 0x000fe200024050ff */
[----:B------:R-:W-:Y:S01]  /*9190*/  @P1 STG.E desc[UR36][R4.64+0x204], R89 ;  /* 0x0002045904001986 */ /* 0x000fe2000c101924 */
[----:B------:R-:W-:Y:S02]  /*91a0*/  ISETP.GT.AND P1, PT, R3, 0x88, PT ;  /* 0x000000880300780c */ /* 0x000fe40003f24270 */
[----:B------:R-:W-:Y:S01]  /*91b0*/  F2FP.TF32.F32.PACK_B R117, R117 ;  /* 0x00000075ff75723e */ /* 0x000fe200024050ff */
[----:B------:R1:W-:Y:S01]  /*91c0*/  @P2 STG.E desc[UR36][R6.64+0x200], R13 ;  /* 0x0002000d06002986 */ /* 0x0003e2000c101924 */
[C---:B------:R-:W-:Y:S02]  /*91d0*/  ISETP.GT.AND P4, PT, R0.reuse, RZ, P1 ;  /* 0x000000ff0000720c */ /* 0x040fe40000f84270 */
[----:B------:R-:W-:Y:S01]  /*91e0*/  ISETP.GT.AND P2, PT, R0, RZ, P0 ;  /* 0x000000ff0000720c */ /* 0x000fe20000744270 */
[----:B0-----:R-:W-:Y:S01]  /*91f0*/  FMUL R9, R92, R154 ;  /* 0x0000009a5c097220 */ /* 0x001fe20000400000 */
[C---:B------:R-:W-:Y:S01]  /*9200*/  ISETP.GT.AND P1, PT, R0.reuse, 0x8, P1 ;  /* 0x000000080000780c */ /* 0x040fe20000f24270 */
[----:B------:R-:W-:Y:S01]  /*9210*/  @P3 STG.E desc[UR36][R6.64+0x204], R91 ;  /* 0x0002045b06003986 */ /* 0x000fe2000c101924 */
[----:B------:R-:W-:-:S02]  /*9220*/  ISETP.GT.AND P3, PT, R0, 0x8, P0 ;  /* 0x000000080000780c */ /* 0x000fc40000764270 */
[----:B------:R-:W-:Y:S02]  /*9230*/  F2FP.TF32.F32.PACK_B R9, R9 ;  /* 0x00000009ff09723e */ /* 0x000fe400024050ff */
[C---:B------:R-:W-:Y:S01]  /*9240*/  ISETP.GT.AND P0, PT, R3.reuse, 0x91, PT ;  /* 0x000000910300780c */ /* 0x040fe20003f04270 */
[----:B-1----:R-:W-:Y:S01]  /*9250*/  FMUL R13, R98, R154 ;  /* 0x0000009a620d7220 */ /* 0x002fe20000400000 */
[----:B------:R-:W-:Y:S01]  /*9260*/  F2FP.TF32.F32.PACK_B R119, R119 ;  /* 0x00000077ff77723e */ /* 0x000fe200024050ff */
        /* <DEDUP_REMOVED lines=89> */
[----:B------:R-:W-:-:S03]  /*9800*/  ISETP.GT.AND P1, PT, R3, 0xb8, PT ;  /* 0x000000b80300780c */ /* 0x000fc60003f24270 */
[----:B------:R1:W-:Y:S01]  /*9810*/  @P2 STG.E desc[UR36][R6.64+0x2c0], R13 ;  /* 0x0002c00d06002986 */ /* 0x0003e2000c101924 */
[C---:B------:R-:W-:Y:S02]  /*9820*/  ISETP.GT.AND P4, PT, R0.reuse, RZ, P1 ;  /* 0x000000ff0000720c */ /* 0x040fe40000f84270 */
[----:B------:R-:W-:Y:S01]  /*9830*/  ISETP.GT.AND P2, PT, R0, RZ, P0 ;  /* 0x000000ff0000720c */ /* 0x000fe20000744270 */
[-C--:B0-----:R-:W-:Y:S01]  /*9840*/  FMUL R9, R116, R154.reuse ;  /* 0x0000009a74097220 */ /* 0x081fe20000400000 */
[C---:B------:R-:W-:Y:S01]  /*9850*/  ISETP.GT.AND P1, PT, R0.reuse, 0x8, P1 ;  /* 0x000000080000780c */ /* 0x040fe20000f24270 */
[----:B------:R-:W-:Y:S01]  /*9860*/  @P3 STG.E desc[UR36][R6.64+0x2c4], R115 ;  /* 0x0002c47306003986 */ /* 0x000fe2000c101924 */
[----:B------:R-:W-:Y:S02]  /*9870*/  ISETP.GT.AND P3, PT, R0, 0x8, P0 ;  /* 0x000000080000780c */ /* 0x000fe40000764270 */
[----:B------:R-:W-:Y:S02]  /*9880*/  F2FP.TF32.F32.PACK_B R9, R9 ;  /* 0x00000009ff09723e */ /* 0x000fe400024050ff */
[----:B------:R-:W-:Y:S01]  /*9890*/  ISETP.GT.AND P0, PT, R3, 0xc1, PT ;  /* 0x000000c10300780c */ /* 0x000fe20003f04270 */
[----:B-1----:R-:W-:-:S02]  /*98a0*/  FMUL R13, R122, R154 ;  /* 0x0000009a7a0d7220 */ /* 0x002fc40000400000 */
[----:B------:R0:W-:Y:S03]  /*98b0*/  @P4 STG.E desc[UR36][R4.64+0x2e0], R9 ;  /* 0x0002e00904004986 */ /* 0x0001e6000c101924 */
        /* <DEDUP_REMOVED lines=93> */
[----:B------:R-:W-:Y:S02]  /*9e90*/  ISETP.GT.AND P0, PT, R3, 0xf9, PT ;  /* 0x000000f90300780c */ /* 0x000fe40003f04270 */
[----:B------:R-:W-:Y:S02]  /*9ea0*/  F2FP.TF32.F32.PACK_B R9, R9 ;  /* 0x00000009ff09723e */ /* 0x000fe400024050ff */
[----:B------:R-:W-:Y:S01]  /*9eb0*/  ISETP.GT.AND P3, PT, R0, 0x8, P3 ;  /* 0x000000080000780c */ /* 0x000fe20001f64270 */
[----:B-1----:R-:W-:-:S02]  /*9ec0*/  FMUL R11, R150, R154 ;  /* 0x0000009a960b7220 */ /* 0x002fc40000400000 */
[----:B------:R-:W-:Y:S01]  /*9ed0*/  @P4 STG.E desc[UR36][R4.64+0x3c0], R13 ;  /* 0x0003c00d04004986 */ /* 0x000fe2000c101924 */
[----:B------:R-:W-:Y:S01]  /*9ee0*/  ISETP.GT.AND P4, PT, R3, 0xf8, PT ;  /* 0x000000f80300780c */ /* 0x000fe20003f84270 */
[----:B------:R-:W-:Y:S01]  /*9ef0*/  FMUL R3, R148, R154 ;  /* 0x0000009a94037220 */ /* 0x000fe20000400000 */
[----:B------:R-:W-:Y:S01]  /*9f00*/  F2FP.TF32.F32.PACK_B R11, R11 ;  /* 0x0000000bff0b723e */ /* 0x000fe200024050ff */
[----:B------:R-:W-:Y:S01]  /*9f10*/  @P1 STG.E desc[UR36][R4.64+0x3c4], R145 ;  /* 0x0003c49104001986 */ /* 0x000fe2000c101924 */
[C---:B------:R-:W-:Y:S02]  /*9f20*/  ISETP.GT.AND P1, PT, R0.reuse, RZ, P0 ;  /* 0x000000ff0000720c */ /* 0x040fe40000724270 */
[C---:B------:R-:W-:Y:S01]  /*9f30*/  ISETP.GT.AND P0, PT, R0.reuse, 0x8, P0 ;  /* 0x000000080000780c */ /* 0x040fe20000704270 */
[----:B------:R-:W-:Y:S01]  /*9f40*/  @P2 STG.E desc[UR36][R6.64+0x3c0], R9 ;  /* 0x0003c00906002986 */ /* 0x000fe2000c101924 */
[C---:B------:R-:W-:Y:S02]  /*9f50*/  ISETP.GT.AND P2, PT, R0.reuse, RZ, P4 ;  /* 0x000000ff0000720c */ /* 0x040fe40002744270 */
[----:B------:R-:W-:Y:S01]  /*9f60*/  ISETP.GT.AND P4, PT, R0, 0x8, P4 ;  /* 0x000000080000780c */ /* 0x000fe20002784270 */
[----:B------:R-:W-:Y:S01]  /*9f70*/  @P3 STG.E desc[UR36][R6.64+0x3c4], R147 ;  /* 0x0003c49306003986 */ /* 0x000fe2000c101924 */
[----:B------:R-:W-:-:S09]  /*9f80*/  F2FP.TF32.F32.PACK_B R3, R3 ;  /* 0x00000003ff03723e */ /* 0x000fd200024050ff */
[----:B------:R-:W-:Y:S04]  /*9f90*/  @P2 STG.E desc[UR36][R4.64+0x3e0], R3 ;  /* 0x0003e00304002986 */ /* 0x000fe8000c101924 */
[----:B------:R0:W-:Y:S02]  /*9fa0*/  @P1 STG.E desc[UR36][R4.64+0x3e4], R149 ;  /* 0x0003e49504001986 */ /* 0x0001e4000c101924 */
[----:B0-----:R-:W-:Y:S02]  /*9fb0*/  @P4 IMAD.MOV.U32 R4, RZ, RZ, R6 ;  /* 0x000000ffff044224 */ /* 0x001fe400078e0006 */
[----:B------:R-:W-:-:S05]  /*9fc0*/  @P4 IMAD.MOV.U32 R5, RZ, RZ, R7 ;  /* 0x000000ffff054224 */ /* 0x000fca00078e0007 */
[----:B------:R0:W-:Y:S04]  /*9fd0*/  @P4 STG.E desc[UR36][R4.64+0x3e0], R11 ;  /* 0x0003e00b04004986 */ /* 0x0001e8000c101924 */
[----:B------:R0:W-:Y:S02]  /*9fe0*/  @P0 STG.E desc[UR36][R6.64+0x3e4], R151 ;  /* 0x0003e49706000986 */ /* 0x0001e4000c101924 */
.L_x_288:
[----:B------:R-:W-:Y:S05]  /*9ff0*/  BSYNC B0 ;  /* 0x0000000000007941 */ /* 0x000fea0003800000 */
.L_x_34:
[----:B------:R-:W-:Y:S01]  /*a000*/  ULDC UR4, c[0x0][0xc] ;  /* 0x0000030000047ab9 */ /* 0x000fe20000000800 */
[----:B------:R-:W-:Y:S01]  /*a010*/  ULDC UR5, c[0x0][0x10] ;  /* 0x0000040000057ab9 */ /* 0x000fe20000000800 */
[----:B0-----:R-:W0:Y:S01]  /*a020*/  LDC R3, c[0x0][0x14] ;  /* 0x00000500ff037b82 */ /* 0x001e220000000800 */
[----:B------:R-:W-:Y:S01]  /*a030*/  UIMAD.WIDE.U32 UR4, UR4, UR5, URZ ;  /* 0x00000005040472a5 */ /* 0x000fe2000f8e003f */
[----:B------:R-:W-:Y:S01]  /*a040*/  PRMT R0, RZ, 0x7610, R0 ;  /* 0x00007610ff007816 */ /* 0x000fe20000000000 */
[----:B-----5:R-:W-:Y:S02]  /*a050*/  IMAD.MOV.U32 R152, RZ, RZ, -0x1 ;  /* 0xffffffffff987424 */ /* 0x020fe400078e00ff */
[----:B------:R-:W-:Y:S02]  /*a060*/  IMAD.MOV.U32 R23, RZ, RZ, -0x1 ;  /* 0xffffffffff177424 */ /* 0x000fe400078e00ff */
[----:B0-----:R-:W-:-:S04]  /*a070*/  IMAD.WIDE.U32 R16, R3, UR4, R16 ;  /* 0x0000000403107c25 */ /* 0x001fc8000f8e0010 */
[----:B------:R-:W-:Y:S01]  /*a080*/  IMAD R3, R3, UR5, RZ ;  /* 0x0000000503037c24 */ /* 0x000fe2000f8e02ff */
[----:B------:R-:W-:Y:S02]  /*a090*/  ULDC.64 UR4, c[0x0][0x650] ;  /* 0x0001940000047ab9 */ /* 0x000fe40000000a00 */
[----:B------:R-:W-:Y:S01]  /*a0a0*/  ISETP.GE.U32.AND P0, PT, R16, UR4, PT ;  /* 0x0000000410007c0c */ /* 0x000fe2000bf06070 */
[----:B------:R-:W-:-:S05]  /*a0b0*/  IMAD.IADD R17, R17, 0x1, R3 ;  /* 0x0000000111117824 */ /* 0x000fca00078e0203 */
[----:B------:R-:W-:-:S13]  /*a0c0*/  ISETP.GE.U32.AND.EX P0, PT, R17, UR5, PT, P0 ;  /* 0x0000000511007c0c */ /* 0x000fda000bf06100 */
[----:B------:R-:W-:Y:S05]  /*a0d0*/  @P0 BRA `(.L_x_289) ;  /* 0x0000000400640947 */ /* 0x000fea0003800000 */
[----:B------:R-:W0:Y:S01]  /*a0e0*/  S2R R12, SR_CTAID.X ;  /* 0x00000000000c7919 */ /* 0x000e220000002500 */
[----:B----4-:R-:W4:Y:S01]  /*a0f0*/  LDC.64 R10, c[0x0][0x628] ;  /* 0x00018a00ff0a7b82 */ /* 0x010f220000000a00 */
[----:B------:R-:W-:Y:S01]  /*a100*/  ULDC UR4, c[0x0][0x150] ;  /* 0x0000540000047ab9 */ /* 0x000fe20000000800 */
[----:B-123--:R-:W-:Y:S01]  /*a110*/  IMAD.MOV.U32 R8, RZ, RZ, R16 ;  /* 0x000000ffff087224 */ /* 0x00efe200078e0010 */
[----:B------:R-:W1:Y:S01]  /*a120*/  S2R R24, SR_CTAID.Y ;  /* 0x0000000000187919 */ /* 0x000e620000002600 */
[----:B------:R-:W-:-:S04]  /*a130*/  IMAD.MOV.U32 R9, RZ, RZ, R17 ;  /* 0x000000ffff097224 */ /* 0x000fc800078e0011 */
[----:B------:R-:W2:Y:S08]  /*a140*/  LDC R21, c[0x0][0x144] ;  /* 0x00005100ff157b82 */ /* 0x000eb00000000800 */
[----:B------:R-:W3:Y:S08]  /*a150*/  LDC R0, c[0x0][0x630] ;  /* 0x00018c00ff007b82 */ /* 0x000ef00000000800 */
[----:B------:R-:W1:Y:S01]  /*a160*/  LDC.64 R14, c[0x0][0x620] ;  /* 0x00018800ff0e7b82 */ /* 0x000e620000000a00 */
[----:B----4-:R-:W-:-:S04]  /*a170*/  ISETP.NE.U32.AND P0, PT, R10, RZ, PT ;  /* 0x000000ff0a00720c */ /* 0x010fc80003f05070 */
[----:B------:R-:W-:Y:S02]  /*a180*/  ISETP.NE.AND.EX P0, PT, R11, RZ, PT, P0 ;  /* 0x000000ff0b00720c */ /* 0x000fe40003f05300 */
[----:B0-----:R-:W-:-:S05]  /*a190*/  I2FP.F32.U32 R3, R12 ;  /* 0x0000000c00037245 */ /* 0x001fca0000201000 */
[----:B------:R-:W-:-:S04]  /*a1a0*/  FMUL R3, R3, UR4 ;  /* 0x0000000403037c20 */ /* 0x000fc80008400000 */
[----:B------:R0:W4:Y:S02]  /*a1b0*/  F2I.U32.TRUNC.NTZ R20, R3 ;  /* 0x0000000300147305 */ /* 0x000124000020f000 */
[----:B--23--:R-:W-:Y:S05]  /*a1c0*/  @!P0 BRA `(.L_x_290) ;  /* 0x0000000000288947 */ /* 0x00cfea0003800000 */
[----:B0-----:R-:W0:Y:S02]  /*a1d0*/  LDC R3, c[0x0][0x634] ;  /* 0x00018d00ff037b82 */ /* 0x001e240000000800 */
        /* <DEDUP_REMOVED lines=9> */
.L_x_290:
[----:B------:R-:W2:Y:S01]  /*a270*/  LDC.64 R30, c[0x0][0x640] ;  /* 0x00019000ff1e7b82 */ /* 0x000ea20000000a00 */
[-CC-:B------:R-:W-:Y:S01]  /*a280*/  SHF.R.U64 R23, R8, R0.reuse, R9.reuse ;  /* 0x0000000008177219 */ /* 0x180fe20000001209 */
[----:B----4-:R-:W-:Y:S01]  /*a290*/  IMAD.MOV R20, RZ, RZ, -R20 ;  /* 0x000000ffff147224 */ /* 0x010fe200078e0a14 */
[----:B------:R-:W-:Y:S01]  /*a2a0*/  SHF.R.U32.HI R0, RZ, R0, R9 ;  /* 0x00000000ff007219 */ /* 0x000fe20000011609 */
[----:B------:R-:W-:Y:S01]  /*a2b0*/  ULDC UR4, c[0x0][0x154] ;  /* 0x0000550000047ab9 */ /* 0x000fe20000000800 */
[----:B0-----:R-:W-:Y:S01]  /*a2c0*/  IADD3 R3, P0, RZ, -R23, RZ ;  /* 0x80000017ff037210 */ /* 0x001fe20007f1e0ff */
[----:B------:R-:W-:Y:S02]  /*a2d0*/  IMAD R26, R21, R20, R12 ;  /* 0x00000014151a7224 */ /* 0x000fe400078e020c */
[----:B------:R-:W0:Y:S01]  /*a2e0*/  LDC R6, c[0x0][0x618] ;  /* 0x00018600ff067b82 */ /* 0x000e220000000800 */
[----:B------:R-:W-:Y:S02]  /*a2f0*/  IMAD.MOV.U32 R7, RZ, RZ, 0x1 ;  /* 0x00000001ff077424 */ /* 0x000fe400078e00ff */
[----:B------:R-:W-:-:S04]  /*a300*/  IMAD.X R5, RZ, RZ, ~R0, P0 ;  /* 0x000000ffff057224 */ /* 0x000fc800000e0e00 */
[-C--:B-1----:R-:W-:Y:S01]  /*a310*/  IMAD R0, R5, R14.reuse, RZ ;  /* 0x0000000e05007224 */ /* 0x082fe200078e02ff */
[----:B------:R-:W1:Y:S01]  /*a320*/  LDC R8, c[0x0][0x608] ;  /* 0x00018200ff087b82 */ /* 0x000e620000000800 */
[----:B------:R-:W-:-:S04]  /*a330*/  IMAD.WIDE.U32 R4, R3, R14, R16 ;  /* 0x0000000e03047225 */ /* 0x000fc800078e0010 */
[----:B------:R-:W-:Y:S01]  /*a340*/  IMAD R3, R3, R15, R0 ;  /* 0x0000000f03037224 */ /* 0x000fe200078e0200 */
[----:B------:R-:W-:Y:S02]  /*a350*/  I2FP.F32.U32 R0, R24 ;  /* 0x0000001800007245 */ /* 0x000fe40000201000 */
[----:B------:R-:W3:Y:S01]  /*a360*/  LDC R28, c[0x0][0x658] ;  /* 0x00019600ff1c7b82 */ /* 0x000ee20000000800 */
[----:B------:R-:W-:Y:S01]  /*a370*/  IMAD.IADD R3, R5, 0x1, R3 ;  /* 0x0000000105037824 */ /* 0x000fe200078e0203 */
[----:B--2---:R-:W-:Y:S01]  /*a380*/  ISETP.NE.U32.AND P0, PT, R30, RZ, PT ;  /* 0x000000ff1e00720c */ /* 0x004fe20003f05070 */
[----:B------:R-:W-:Y:S01]  /*a390*/  FMUL R0, R0, UR4 ;  /* 0x0000000400007c20 */ /* 0x000fe20008400000 */
[----:B------:R-:W-:Y:S02]  /*a3a0*/  IMAD.MOV.U32 R5, RZ, RZ, -0x1 ;  /* 0xffffffffff057424 */ /* 0x000fe400078e00ff */
[----:B------:R-:W-:Y:S01]  /*a3b0*/  ISETP.NE.AND.EX P0, PT, R31, RZ, PT, P0 ;  /* 0x000000ff1f00720c */ /* 0x000fe20003f05300 */
[----:B------:R2:W4:Y:S01]  /*a3c0*/  F2I.U32.TRUNC.NTZ R13, R0 ;  /* 0x00000000000d7305 */ /* 0x000522000020f000 */
[----:B------:R-:W2:Y:S01]  /*a3d0*/  LDC R15, c[0x0][0x148] ;  /* 0x00005200ff0f7b82 */ /* 0x000ea20000000800 */
[----:B0-----:R-:W-:-:S02]  /*a3e0*/  SHF.R.U64 R12, R4, R6, R3 ;  /* 0x00000006040c7219 */ /* 0x001fc40000001203 */
[----:B------:R-:W-:-:S05]  /*a3f0*/  SHF.R.U32.HI R3, RZ, R6, R3 ;  /* 0x00000006ff037219 */ /* 0x000fca0000011603 */
[----:B------:R-:W0:Y:S01]  /*a400*/  LDC R20, c[0x0][0x600] ;  /* 0x00018000ff147b82 */ /* 0x000e220000000800 */
[-CC-:B-1----:R-:W-:Y:S02]  /*a410*/  SHF.R.U64 R10, R12, R8.reuse, R3.reuse ;  /* 0x000000080c0a7219 */ /* 0x182fe40000001203 */
[----:B------:R-:W-:-:S05]  /*a420*/  SHF.R.U32.HI R3, RZ, R8, R3 ;  /* 0x00000008ff037219 */ /* 0x000fca0000011603 */
[----:B------:R-:W1:Y:S01]  /*a430*/  LDC R21, c[0x0][0x648] ;  /* 0x00019200ff157b82 */ /* 0x000e620000000800 */
[-C--:B---3--:R-:W-:Y:S02]  /*a440*/  SHF.L.U32 R4, R5, R28.reuse, RZ ;  /* 0x0000001c05047219 */ /* 0x088fe400000006ff */
[-CC-:B------:R-:W-:Y:S02]  /*a450*/  SHF.R.U64 R14, R10, R28.reuse, R3.reuse ;  /* 0x0000001c0a0e7219 */ /* 0x180fe40000001203 */
[----:B------:R-:W-:Y:S02]  /*a460*/  SHF.R.U32.HI R5, RZ, R28, R3 ;  /* 0x0000001cff057219 */ /* 0x000fe40000011603 */
[----:B------:R-:W-:Y:S01]  /*a470*/  LOP3.LUT R153, RZ, R4, RZ, 0x33, !PT ;  /* 0x00000004ff997212 */ /* 0x000fe200078e33ff */
[----:B------:R-:W3:Y:S01]  /*a480*/  LDC R25, c[0x0][0x638] ;  /* 0x00018e00ff197b82 */ /* 0x000ee20000000800 */
[----:B------:R-:W-:Y:S01]  /*a490*/  SHF.L.U32 R28, R7, R28, RZ ;  /* 0x0000001c071c7219 */ /* 0x000fe200000006ff */
[----:B------:R-:W-:-:S06]  /*a4a0*/  IMAD.MOV.U32 R4, RZ, RZ, R14 ;  /* 0x000000ffff047224 */ /* 0x000fcc00078e000e */
[----:B------:R-:W0:Y:S01]  /*a4b0*/  LDC R27, c[0x0][0x610] ;  /* 0x00018400ff1b7b82 */ /* 0x000e220000000800 */
[----:B----4-:R-:W-:Y:S05]  /*a4c0*/  @!P0 BRA `(.L_x_291) ;  /* 0x0000000000288947 */ /* 0x010fea0003800000 */
        /* <DEDUP_REMOVED lines=10> */
.L_x_291:
[----:B------:R-:W-:Y:S01]  /*a570*/  ISETP.NE.AND P0, PT, R2, 0x1, PT ;  /* 0x000000010200780c */ /* 0x000fe20003f05270 */
[----:B------:R-:W-:Y:S01]  /*a580*/  IMAD.MOV R13, RZ, RZ, -R13 ;  /* 0x000000ffff0d7224 */ /* 0x000fe200078e0a0d */
[----:B-12---:R-:W-:Y:S01]  /*a590*/  SHF.R.U64 R0, R4, R21, R5 ;  /* 0x0000001504007219 */ /* 0x006fe20000001205 */
[----:B0-----:R-:W-:Y:S01]  /*a5a0*/  VIADD R5, R20, 0xffffffff ;  /* 0xffffffff14057836 */ /* 0x001fe20000000000 */
[----:B------:R-:W-:-:S03]  /*a5b0*/  LOP3.LUT R153, R10, R153, RZ, 0xc0, !PT ;  /* 0x000000990a997212 */ /* 0x000fc600078ec0ff */
[----:B------:R-:W-:Y:S01]  /*a5c0*/  IMAD.MOV R3, RZ, RZ, -R0 ;  /* 0x000000ffff037224 */ /* 0x000fe200078e0a00 */
[----:B------:R-:W-:Y:S01]  /*a5d0*/  LOP3.LUT R5, R12, R5, RZ, 0xc0, !PT ;  /* 0x000000050c057212 */ /* 0x000fe200078ec0ff */
[----:B------:R-:W-:Y:S02]  /*a5e0*/  IMAD R153, R28, R0, R153 ;  /* 0x000000001c997224 */ /* 0x000fe400078e0299 */
[----:B---3--:R-:W-:Y:S02]  /*a5f0*/  IMAD R0, R3, R25, R14 ;  /* 0x0000001903007224 */ /* 0x008fe400078e020e */
[----:B------:R-:W-:Y:S02]  /*a600*/  @P0 IMAD R26, R15, R13, R24 ;  /* 0x0000000d0f1a0224 */ /* 0x000fe400078e0218 */
[----:B------:R-:W-:Y:S02]  /*a610*/  IMAD R4, R0, R20, R5 ;  /* 0x0000001400047224 */ /* 0x000fe400078e0205 */
[----:B------:R-:W-:-:S02]  /*a620*/  IMAD R153, R153, R27, R26 ;  /* 0x0000001b99997224 */ /* 0x000fc400078e021a */
[----:B------:R-:W-:-:S03]  /*a630*/  IMAD.MOV.U32 R3, RZ, RZ, 0x1 ;  /* 0x00000001ff037424 */ /* 0x000fc600078e00ff */
[----:B------:R-:W-:Y:S02]  /*a640*/  SEL R152, R4, R153, !P0 ;  /* 0x0000009904987207 */ /* 0x000fe40004000000 */
[----:B------:R-:W-:Y:S02]  /*a650*/  PRMT R0, R3, 0x7610, R0 ;  /* 0x0000761003007816 */ /* 0x000fe40000000000 */
[----:B------:R-:W-:-:S07]  /*a660*/  SEL R153, R153, R4, !P0 ;  /* 0x0000000499997207 */ /* 0x000fce0004000000 */
.L_x_289:
[----:B------:R-:W-:-:S13]  /*a670*/  LOP3.LUT P0, RZ, R0, 0xff, RZ, 0xc0, !PT ;  /* 0x000000ff00ff7812 */ /* 0x000fda000780c0ff */
[----:B------:R-:W-:Y:S05]  /*a680*/  @P0 BRA `(.L_x_292) ;  /* 0xffffff6800c80947 */ /* 0x000fea000383ffff */
[----:B------:R-:W-:Y:S05]  /*a690*/  EXIT ;  /* 0x000000000000794d */ /* 0x000fea0003800000 */
.L_x_7:
[----:B0-----:R-:W-:Y:S01]  /*a6a0*/  ULDC.64 UR4, c[0x0][0x650] ;  /* 0x0001940000047ab9 */ /* 0x001fe20000000a00 */
        /* <DEDUP_REMOVED lines=25> */
.L_x_294:
[----:B------:R-:W0:Y:S01]  /*a840*/  LDC.64 R28, c[0x0][0x640] ;  /* 0x00019000ff1c7b82 */ /* 0x000e220000000a00 */
[-CC-:B------:R-:W-:Y:S01]  /*a850*/  SHF.R.U64 R22, R12, R6.reuse, R13.reuse ;  /* 0x000000060c167219 */ /* 0x180fe2000000120d */
[----:B------:R-:W-:Y:S01]  /*a860*/  IMAD.MOV.U32 R30, RZ, RZ, 0x1 ;  /* 0x00000001ff1e7424 */ /* 0x000fe200078e00ff */
[----:B------:R-:W-:Y:S02]  /*a870*/  SHF.R.U32.HI R6, RZ, R6, R13 ;  /* 0x00000006ff067219 */ /* 0x000fe4000001160d */
        /* <DEDUP_REMOVED lines=8> */
[----:B------:R-:W-:Y:S01]  /*a900*/  IMAD.IADD R9, R9, 0x1, R11 ;  /* 0x0000000109097824 */ /* 0x000fe200078e020b */
[----:B0-----:R-:W-:-:S04]  /*a910*/  ISETP.NE.U32.AND P0, PT, R28, RZ, PT ;  /* 0x000000ff1c00720c */ /* 0x001fc80003f05070 */
[----:B------:R-:W-:Y:S02]  /*a920*/  ISETP.NE.AND.EX P0, PT, R29, RZ, PT, P0 ;  /* 0x000000ff1d00720c */ /* 0x000fe40003f05300 */
[----:B------:R-:W0:Y:S01]  /*a930*/  LDC R20, c[0x0][0x600] ;  /* 0x00018000ff147b82 */ /* 0x000e220000000800 */
[-CC-:B-1----:R-:W-:Y:S01]  /*a940*/  SHF.R.U64 R14, R8, R10.reuse, R9.reuse ;  /* 0x0000000a080e7219 */ /* 0x182fe20000001209 */
[----:B------:R-:W-:Y:S01]  /*a950*/  IMAD.MOV.U32 R8, RZ, RZ, -0x1 ;  /* 0xffffffffff087424 */ /* 0x000fe200078e00ff */
[----:B------:R-:W-:-:S05]  /*a960*/  SHF.R.U32.HI R9, RZ, R10, R9 ;  /* 0x0000000aff097219 */ /* 0x000fca0000011609 */
[----:B------:R-:W1:Y:S01]  /*a970*/  LDC R24, c[0x0][0x648] ;  /* 0x00019200ff187b82 */ /* 0x000e620000000800 */
[-CC-:B--2---:R-:W-:Y:S02]  /*a980*/  SHF.R.U64 R23, R14, R12.reuse, R9.reuse ;  /* 0x0000000c0e177219 */ /* 0x184fe40000001209 */
[----:B------:R-:W-:-:S05]  /*a990*/  SHF.R.U32.HI R6, RZ, R12, R9 ;  /* 0x0000000cff067219 */ /* 0x000fca0000011609 */
[----:B------:R-:W2:Y:S01]  /*a9a0*/  LDC R26, c[0x0][0x638] ;  /* 0x00018e00ff1a7b82 */ /* 0x000ea20000000800 */
[-C--:B---3--:R-:W-:Y:S02]  /*a9b0*/  SHF.L.U32 R8, R8, R27.reuse, RZ ;  /* 0x0000001b08087219 */ /* 0x088fe400000006ff */
[-CC-:B------:R-:W-:Y:S02]  /*a9c0*/  SHF.R.U64 R25, R23, R27.reuse, R6.reuse ;  /* 0x0000001b17197219 */ /* 0x180fe40000001206 */
[----:B------:R-:W-:Y:S02]  /*a9d0*/  LOP3.LUT R32, RZ, R8, RZ, 0x33, !PT ;  /* 0x00000008ff207212 */ /* 0x000fe400078e33ff */
[----:B------:R-:W-:Y:S01]  /*a9e0*/  SHF.R.U32.HI R9, RZ, R27, R6 ;  /* 0x0000001bff097219 */ /* 0x000fe20000011606 */
[----:B------:R-:W3:Y:S01]  /*a9f0*/  LDC R31, c[0x0][0x610] ;  /* 0x00018400ff1f7b82 */ /* 0x000ee20000000800 */
[----:B------:R-:W-:Y:S01]  /*aa00*/  IMAD.MOV.U32 R8, RZ, RZ, R25 ;  /* 0x000000ffff087224 */ /* 0x000fe200078e0019 */
[----:B------:R-:W-:Y:S06]  /*aa10*/  @!P0 BRA `(.L_x_295) ;  /* 0x0000000000288947 */ /* 0x000fec0003800000 */
        /* <DEDUP_REMOVED lines=10> */
.L_x_295:
[----:B------:R-:W-:Y:S02]  /*aac0*/  ISETP.NE.AND P0, PT, R2, 0x1, PT ;  /* 0x000000010200780c */ /* 0x000fe40003f05270 */
[----:B-1----:R-:W-:Y:S01]  /*aad0*/  SHF.R.U64 R6, R8, R24, R9 ;  /* 0x0000001808067219 */ /* 0x002fe20000001209 */
[----:B0-----:R-:W-:Y:S01]  /*aae0*/  VIADD R9, R20, 0xffffffff ;  /* 0xffffffff14097836 */ /* 0x001fe20000000000 */
[----:B------:R-:W-:Y:S02]  /*aaf0*/  SHF.L.U32 R30, R30, R27, RZ ;  /* 0x0000001b1e1e7219 */ /* 0x000fe400000006ff */
[----:B------:R-:W-:Y:S01]  /*ab00*/  LOP3.LUT R5, R23, R32, RZ, 0xc0, !PT ;  /* 0x0000002017057212 */ /* 0x000fe200078ec0ff */
[----:B------:R-:W-:-:S04]  /*ab10*/  IMAD.MOV R8, RZ, RZ, -R6 ;  /* 0x000000ffff087224 */ /* 0x000fc800078e0a06 */
[----:B------:R-:W-:Y:S01]  /*ab20*/  IMAD R6, R30, R6, R5 ;  /* 0x000000061e067224 */ /* 0x000fe200078e0205 */
[----:B------:R-:W-:Y:S01]  /*ab30*/  LOP3.LUT R5, R14, R9, RZ, 0xc0, !PT ;  /* 0x000000090e057212 */ /* 0x000fe200078ec0ff */
[----:B------:R-:W-:Y:S02]  /*ab40*/  @P0 IMAD R3, R7, R21, R4 ;  /* 0x0000001507030224 */ /* 0x000fe400078e0204 */
[----:B--2---:R-:W-:Y:S02]  /*ab50*/  IMAD R4, R8, R26, R25 ;  /* 0x0000001a08047224 */ /* 0x004fe400078e0219 */
[----:B---3--:R-:W-:Y:S02]  /*ab60*/  IMAD R3, R6, R31, R3 ;  /* 0x0000001f06037224 */ /* 0x008fe400078e0203 */
[----:B------:R-:W-:Y:S02]  /*ab70*/  IMAD R4, R4, R20, R5 ;  /* 0x0000001404047224 */ /* 0x000fe400078e0205 */
[----:B------:R-:W-:-:S02]  /*ab80*/  IMAD.MOV.U32 R8, RZ, RZ, 0x1 ;  /* 0x00000001ff087424 */ /* 0x000fc400078e00ff */
[----:B------:R-:W-:Y:S01]  /*ab90*/  IMAD.MOV.U32 R6, RZ, RZ, R22 ;  /* 0x000000ffff067224 */ /* 0x000fe200078e0016 */
[----:B------:R-:W-:Y:S02]  /*aba0*/  SEL R13, R4, R3, !P0 ;  /* 0x00000003040d7207 */ /* 0x000fe40004000000 */
[----:B------:R-:W-:-:S07]  /*abb0*/  SEL R20, R3, R4, !P0 ;  /* 0x0000000403147207 */ /* 0x000fce0004000000 */
.L_x_293:
[----:B------:R-:W-:-:S08]  /*abc0*/  NOP ;  /* 0x0000000000007918 */ /* 0x000fd00000000000 */
[----:B------:R-:W0:-:S00]  /*abd0*/  USETMAXREG.DEALLOC.CTAPOOL 0x28 ;  /* 0x00000028000079c8 */ /* 0x000e0000080e0500 */
[----:B0-----:R-:W-:-:S13]  /*abe0*/  ISETP.NE.AND P0, PT, R0, RZ, PT ;  /* 0x000000ff0000720c */ /* 0x001fda0003f05270 */
[----:B------:R-:W-:Y:S05]  /*abf0*/  @P0 EXIT ;  /* 0x000000000000094d */ /* 0x000fea0003800000 */
[----:B------:R-:W-:Y:S01]  /*ac00*/  LOP3.LUT P0, RZ, R8, 0xff, RZ, 0xc0, !PT ;  /* 0x000000ff08ff7812 */ /* 0x000fe2000780c0ff */
[----:B------:R-:W-:Y:S02]  /*ac10*/  IMAD.MOV.U32 R0, RZ, RZ, 0x1 ;  /* 0x00000001ff007424 */ /* 0x000fe400078e00ff */
[----:B------:R-:W-:-:S10]  /*ac20*/  IMAD.MOV.U32 R3, RZ, RZ, RZ ;  /* 0x000000ffff037224 */ /* 0x000fd400078e00ff */
[----:B------:R-:W-:Y:S05]  /*ac30*/  @!P0 BRA `(.L_x_296) ;  /* 0x0000000c00708947 */ /* 0x000fea0003800000 */
[----:B------:R-:W0:Y:S01]  /*ac40*/  LDC R0, c[0x0][0x28c] ;  /* 0x0000a300ff007b82 */ /* 0x000e220000000800 */
[----:B------:R-:W-:Y:S01]  /*ac50*/  ULDC UR5, c[0x0][0x658] ;  /* 0x0001960000057ab9 */ /* 0x000fe20000000800 */
[----:B------:R-:W-:Y:S01]  /*ac60*/  UMOV UR7, 0xffffffff ;  /* 0xffffffff00077882 */ /* 0x000fe20000000000 */
[----:B------:R-:W-:Y:S01]  /*ac70*/  ULDC UR6, c[0x0][0xc] ;  /* 0x0000030000067ab9 */ /* 0x000fe20000000800 */
[----:B------:R-:W-:Y:S01]  /*ac80*/  USHF.L.U32 UR9, UR7, UR5, URZ ;  /* 0x0000000507097299 */ /* 0x000fe2000800063f */
[----:B------:R-:W-:Y:S01]  /*ac90*/  BSSY B0, `(.L_x_296) ;  /* 0x00000d6000007945 */ /* 0x000fe20003800000 */
[----:B------:R-:W-:Y:S01]  /*aca0*/  UMOV UR8, 0x1 ;  /* 0x0000000100087882 */ /* 0x000fe20000000000 */
[----:B------:R-:W-:Y:S01]  /*acb0*/  ULDC UR7, c[0x0][0x10] ;  /* 0x0000040000077ab9 */ /* 0x000fe20000000800 */
[----:B------:R-:W1:Y:S01]  /*acc0*/  S2UR UR10, SR_CgaCtaId ;  /* 0x00000000000a79c3 */ /* 0x000e620000008800 */
[----:B------:R-:W-:Y:S01]  /*acd0*/  UIMAD.WIDE.U32 UR6, UR6, UR7, URZ ;  /* 0x00000007060672a5 */ /* 0x000fe2000f8e003f */
[----:B------:R-:W-:Y:S01]  /*ace0*/  IMAD.MOV.U32 R9, RZ, RZ, 0x1 ;  /* 0x00000001ff097424 */ /* 0x000fe200078e00ff */
[----:B------:R-:W-:Y:S01]  /*acf0*/  USHF.L.U32 UR5, UR8, UR5, URZ ;  /* 0x0000000508057299 */ /* 0x000fe2000800063f */
[----:B------:R-:W-:Y:S01]  /*ad00*/  LOP3.LUT R8, R19, 0x2, RZ, 0xfc, !PT ;  /* 0x0000000213087812 */ /* 0x000fe200078efcff */
[----:B------:R-:W-:Y:S01]  /*ad10*/  ULDC UR4, c[0x0][0x600] ;  /* 0x0001800000047ab9 */ /* 0x000fe20000000800 */
[----:B------:R-:W-:Y:S01]  /*ad20*/  ULDC UR8, c[0x0][0x14] ;  /* 0x0000050000087ab9 */ /* 0x000fe20000000800 */
[----:B------:R-:W-:-:S02]  /*ad30*/  UIADD3 UR4, UR4, -0x1, URZ ;  /* 0xffffffff04047890 */ /* 0x000fc4000fffe03f */
[----:B------:R-:W-:Y:S02]  /*ad40*/  UIMAD.WIDE.U32 UR30, UR6, UR8, URZ ;  /* 0x00000008061e72a5 */ /* 0x000fe4000f8e003f */
[----:B------:R-:W-:Y:S02]  /*ad50*/  UIMAD UR7, UR7, UR8, URZ ;  /* 0x00000008070772a4 */ /* 0x000fe4000f8e023f */
[----:B------:R-:W-:Y:S02]  /*ad60*/  ULOP3.LUT UR6, URZ, UR9, URZ, 0x33, !UPT ;  /* 0x000000093f067292 */ /* 0x000fe4000f8e333f */
[----:B------:R-:W-:Y:S01]  /*ad70*/  UIADD3 UR7, UR31, UR7, URZ ;  /* 0x000000071f077290 */ /* 0x000fe2000fffe03f */
[----:B0-----:R-:W-:Y:S01]  /*ad80*/  VIADD R0, R0, 0x3f ;  /* 0x0000003f00007836 */ /* 0x001fe20000000000 */
[----:B------:R-:W-:-:S04]  /*ad90*/  ULDC.64 UR38, c[0x0][0x198] ;  /* 0x0000660000267ab9 */ /* 0x000fc80000000a00 */
[----:B------:R-:W-:Y:S01]  /*ada0*/  SHF.R.S32.HI R3, RZ, 0x1f, R0 ;  /* 0x0000001fff037819 */ /* 0x000fe20000011400 */
[----:B-1----:R-:W-:-:S03]  /*adb0*/  IMAD.U32 R11, RZ, RZ, UR10 ;  /* 0x0000000aff0b7e24 */ /* 0x002fc6000f8e00ff */
[----:B------:R-:W-:Y:S01]  /*adc0*/  LEA.HI R3, R3, R0, RZ, 0x6 ;  /* 0x0000000003037211 */ /* 0x000fe200078f30ff */
[----:B------:R-:W-:-:S03]  /*add0*/  IMAD.MOV.U32 R0, RZ, RZ, 0x1 ;  /* 0x00000001ff007424 */ /* 0x000fc600078e00ff */
[----:B------:R-:W-:Y:S01]  /*ade0*/  SHF.R.S32.HI R10, RZ, 0x6, R3 ;  /* 0x00000006ff0a7819 */ /* 0x000fe20000011403 */
[----:B------:R-:W-:-:S04]  /*adf0*/  IMAD.MOV.U32 R3, RZ, RZ, RZ ;  /* 0x000000ffff037224 */ /* 0x000fc800078e00ff */
[----:B------:R-:W-:-:S07]  /*ae00*/  VIADD R12, R10, 0x1 ;  /* 0x000000010a0c7836 */ /* 0x000fce0000000000 */
.L_x_307:
[----:B------:R-:W-:-:S03]  /*ae10*/  UMOV UR8, 0xffffffff ;  /* 0xffffffff00087882 */ /* 0x000fc60000000000 */
[----:B------:R-:W-:Y:S05]  /*ae20*/  BRA.DIV UR8, `(.L_x_297) ;  /* 0x0000001208007947 */ /* 0x000fea000b800000 */
[----:B------:R-:W-:-:S13]  /*ae30*/  ELECT P6, URZ, PT ;  /* 0x00000000003f782f */ /* 0x000fda00038c0000 */
.L_x_319:
[----:B------:R-:W0:Y:S01]  /*ae40*/  LDC R4, c[0x0][0x28c] ;  /* 0x0000a300ff047b82 */ /* 0x000e220000000800 */
[----:B------:R-:W-:Y:S01]  /*ae50*/  BSSY B1, `(.L_x_298) ;  /* 0x0000047000017945 */ /* 0x000fe20003800000 */
[----:B0-----:R-:W-:-:S13]  /*ae60*/  ISETP.LT.OR P6, PT, R4, 0x1, !P6 ;  /* 0x000000010400780c */ /* 0x001fda00077c1670 */
[----:B------:R-:W-:Y:S05]  /*ae70*/  @P6 BRA `(.L_x_299) ;  /* 0x0000000400106947 */ /* 0x000fea0003800000 */
[----:B------:R-:W-:Y:S02]  /*ae80*/  IMAD R20, R20, 0x2, R11 ;  /* 0x0000000214147824 */ /* 0x000fe400078e020b */
[----:B------:R-:W-:Y:S02]  /*ae90*/  IMAD.SHL.U32 R15, R13, 0x100, RZ ;  /* 0x000001000d0f7824 */ /* 0x000fe400078e00ff */
[----:B------:R-:W-:Y:S02]  /*aea0*/  IMAD.MOV.U32 R22, RZ, RZ, RZ ;  /* 0x000000ffff167224 */ /* 0x000fe400078e00ff */
[----:B------:R-:W-:Y:S02]  /*aeb0*/  IMAD.MOV.U32 R4, RZ, RZ, R12 ;  /* 0x000000ffff047224 */ /* 0x000fe400078e000c */
[----:B------:R-:W-:Y:S02]  /*aec0*/  IMAD.MOV.U32 R5, RZ, RZ, R0 ;  /* 0x000000ffff057224 */ /* 0x000fe400078e0000 */
[----:B------:R-:W-:-:S02]  /*aed0*/  IMAD.MOV.U32 R14, RZ, RZ, R3 ;  /* 0x000000ffff0e7224 */ /* 0x000fc400078e0003 */
[----:B------:R-:W-:-:S07]  /*aee0*/  IMAD.SHL.U32 R21, R20, 0x40, RZ ;  /* 0x0000004014157824 */ /* 0x000fce00078e00ff */
.L_x_302:
[----:B------:R-:W0:Y:S01]  /*aef0*/  S2UR UR8, SR_CgaCtaId ;  /* 0x00000000000879c3 */ /* 0x000e220000008800 */
[----:B------:R-:W-:Y:S02]  /*af00*/  MOV R20, 0x400 ;  /* 0x0000040000147802 */ /* 0x000fe40000000f00 */
[----:B------:R-:W-:Y:S02]  /*af10*/  SHF.L.U32 R7, R5, 0x1f, RZ ;  /* 0x0000001f05077819 */ /* 0x000fe400000006ff */
[----:B------:R-:W-:-:S13]  /*af20*/  LOP3.LUT P1, RZ, R18, 0x7f, RZ, 0xc0, !PT ;  /* 0x0000007f12ff7812 */ /* 0x000fda000782c0ff */
[----:B------:R-:W1:Y:S01]  /*af30*/  @!P1 LDC R13, c[0x0][0x500] ;  /* 0x00014000ff0d9b82 */ /* 0x000e620000000800 */
[----:B0-----:R-:W-:-:S05]  /*af40*/  IMAD.U32 R11, RZ, RZ, UR8 ;  /* 0x00000008ff0b7e24 */ /* 0x001fca000f8e00ff */
[----:B------:R-:W-:-:S05]  /*af50*/  LEA R23, R11, R20, 0x18 ;  /* 0x000000140b177211 */ /* 0x000fca00078ec0ff */
[----:B------:R-:W-:-:S04]  /*af60*/  IMAD R20, R14, 0x8, R23 ;  /* 0x000000080e147824 */ /* 0x000fc800078e0217 */
[----:B------:R-:W0:Y:S02]  /*af70*/  SYNCS.PHASECHK.TRANS64.TRYWAIT P0, [R20+URZ+0x28], R7 ;  /* 0x00002807140075a7 */ /* 0x000e24000800017f */
[----:B01----:R-:W-:Y:S05]  /*af80*/  @!P0 BRA `(.L_x_300) ;  /* 0x0000000c00c88947 */ /* 0x003fea0003800000 */
.L_x_320:
[----:B0-----:R-:W-:Y:S01]  /*af90*/  PRMT R7, R8, 0x9910, RZ ;  /* 0x0000991008077816 */ /* 0x001fe200000000ff */
[----:B------:R0:W-:Y:S03]  /*afa0*/  @!P1 SYNCS.ARRIVE.TRANS64 RZ, [R20+URZ], R13 ;  /* 0x0000000d14ff99a7 */ /* 0x0001e6000800003f */
[----:B------:R-:W-:-:S13]  /*afb0*/  ISETP.NE.AND P0, PT, R7, 0x2, PT ;  /* 0x000000020700780c */ /* 0x000fda0003f05270 */
[----:B0-----:R-:W-:Y:S05]  /*afc0*/  @P0 BRA `(.L_x_301) ;  /* 0x0000000000040947 */ /* 0x001fea0003800000 */
[----:B------:R-:W-:Y:S01]  /*afd0*/  BPT.TRAP 0x1 ;  /* 0x000000040000795c */ /* 0x000fe20000300000 */
.L_x_301:
[----:B------:R-:W-:Y:S01]  /*afe0*/  IMAD R7, R14, 0x4, R11 ;  /* 0x000000040e077824 */ /* 0x000fe200078e020b */
[----:B------:R-:W-:Y:S01]  /*aff0*/  R2UR UR34, R22 ;  /* 0x00000000162272ca */ /* 0x000fe200000e0000 */
[----:B------:R-:W-:Y:S01]  /*b000*/  VIADD R4, R4, 0xffffffff ;  /* 0xffffffff04047836 */ /* 0x000fe20000000000 */
[----:B------:R-:W-:Y:S01]  /*b010*/  R2UR UR33, R20 ;  /* 0x00000000142172ca */ /* 0x000fe200000e0000 */
[----:B------:R-:W-:Y:S01]  /*b020*/  IMAD.SHL.U32 R7, R7, 0x800, RZ ;  /* 0x0000080007077824 */ /* 0x000fe200078e00ff */
[----:B------:R-:W-:Y:S01]  /*b030*/  R2UR UR36, R6 ;  /* 0x00000000062472ca */ /* 0x000fe200000e0000 */
[----:B------:R-:W-:Y:S01]  /*b040*/  UIADD3 UR14, UP0, UR38, 0xf0, URZ ;  /* 0x000000f0260e7890 */ /* 0x000fe2000ff1e03f */
[----:B------:R-:W-:Y:S01]  /*b050*/  R2UR UR35, R21 ;  /* 0x00000000152372ca */ /* 0x000fe200000e0000 */
[--C-:B------:R-:W-:Y:S01]  /*b060*/  IMAD R7, R7, 0x4, R23.reuse ;  /* 0x0000000407077824 */ /* 0x100fe200078e0217 */
[----:B------:R-:W-:Y:S01]  /*b070*/  R2UR UR19, R15 ;  /* 0x000000000f1372ca */ /* 0x000fe200000e0000 */
[----:B------:R-:W-:Y:S01]  /*b080*/  IMAD R23, R14, 0x10000, R23 ;  /* 0x000100000e177824 */ /* 0x000fe200078e0217 */
[----:B------:R-:W-:Y:S01]  /*b090*/  UIADD3 UR40, UP1, UR38, 0x1f0, URZ ;  /* 0x000001f026287890 */ /* 0x000fe2000ff3e03f */
[----:B------:R-:W-:Y:S01]  /*b0a0*/  ISETP.GT.AND P1, PT, R4, 0x1, PT ;  /* 0x000000010400780c */ /* 0x000fe20003f24270 */
[----:B------:R-:W-:Y:S01]  /*b0b0*/  UIADD3.X UR15, URZ, UR39, URZ, UP0, !UPT ;  /* 0x000000273f0f7290 */ /* 0x000fe200087fe43f */
[----:B------:R-:W-:Y:S01]  /*b0c0*/  R2UR UR24, R7 ;  /* 0x00000000071872ca */ /* 0x000fe200000e0000 */
[----:B------:R-:W-:Y:S01]  /*b0d0*/  UIADD3 UR26, UR34, 0x20, URZ ;  /* 0x00000020221a7890 */ /* 0x000fe2000fffe03f */
[----:B------:R-:W-:Y:S01]  /*b0e0*/  R2UR UR8, R23 ;  /* 0x00000000170872ca */ /* 0x000fe200000e0000 */
[----:B------:R-:W-:Y:S01]  /*b0f0*/  UIADD3.X UR41, URZ, UR39, URZ, UP1, !UPT ;  /* 0x000000273f297290 */ /* 0x000fe20008ffe43f */
[----:B------:R-:W-:Y:S01]  /*b100*/  VIADD R14, R14, 0x1 ;  /* 0x000000010e0e7836 */ /* 0x000fe20000000000 */
[----:B------:R-:W-:Y:S01]  /*b110*/  UMOV UR13, 0x30000 ;  /* 0x00030000000d7882 */ /* 0x000fe20000000000 */
[----:B------:R-:W-:Y:S01]  /*b120*/  UMOV UR22, 0x0 ;  /* 0x0000000000167882 */ /* 0x000fe20000000000 */
[----:B------:R-:W-:Y:S01]  /*b130*/  UMOV UR23, 0x10000000 ;  /* 0x1000000000177882 */ /* 0x000fe20000000000 */
[----:B------:R-:W-:Y:S01]  /*b140*/  UMOV UR25, UR33 ;  /* 0x0000002100197c82 */ /* 0x000fe20008000000 */
[----:B------:R-:W-:Y:S01]  /*b150*/  ISETP.NE.AND P0, PT, R14, 0x5, PT ;  /* 0x000000050e00780c */ /* 0x000fe20003f05270 */
[----:B------:R-:W-:Y:S01]  /*b160*/  UMOV UR28, UR36 ;  /* 0x00000024001c7c82 */ /* 0x000fe20008000000 */
[----:B------:R-:W-:Y:S01]  /*b170*/  UMOV UR27, UR35 ;  /* 0x00000023001b7c82 */ /* 0x000fe20008000000 */
[----:B------:R-:W-:Y:S01]  /*b180*/  UMOV UR17, UR33 ;  /* 0x0000002100117c82 */ /* 0x000fe20008000000 */
[----:B------:R-:W-:Y:S01]  /*b190*/  UIADD3 UR32, UR24, 0x100, URZ ;  /* 0x0000010018207890 */ /* 0x000fe2000fffe03f */
[----:B------:R-:W-:Y:S01]  /*b1a0*/  SEL R20, RZ, 0x1, P0 ;  /* 0x00000001ff147807 */ /* 0x000fe20000000000 */
[----:B------:R-:W-:Y:S01]  /*b1b0*/  UIADD3 UR24, UR24, 0x4100, URZ ;  /* 0x0000410018187890 */ /* 0x000fe2000fffe03f */
[----:B------:R-:W-:Y:S01]  /*b1c0*/  VIADD R22, R22, 0x40 ;  /* 0x0000004016167836 */ /* 0x000fe20000000000 */
[----:B------:R-:W-:Y:S01]  /*b1d0*/  UIADD3 UR16, UR8, 0x28100, URZ ;  /* 0x0002810008107890 */ /* 0x000fe2000fffe03f */
[----:B------:R-:W-:Y:S01]  /*b1e0*/  LOP3.LUT R5, R5, R20, RZ, 0x3c, !PT ;  /* 0x0000001405057212 */ /* 0x000fe200078e3cff */
[----:B------:R-:W-:Y:S01]  /*b1f0*/  UIADD3 UR8, UR8, 0x30100, URZ ;  /* 0x0003010008087890 */ /* 0x000fe2000fffe03f */
[----:B------:R-:W-:Y:S01]  /*b200*/  SEL R14, R14, RZ, P0 ;  /* 0x000000ff0e0e7207 */ /* 0x000fe20000000000 */
[----:B------:R-:W-:Y:S01]  /*b210*/  UMOV UR18, UR34 ;  /* 0x0000002200127c82 */ /* 0x000fe20008000000 */
[----:B------:R-:W-:Y:S01]  /*b220*/  UMOV UR20, UR36 ;  /* 0x0000002400147c82 */ /* 0x000fe20008000000 */
[----:B------:R0:W-:Y:S01]  /*b230*/  UTMALDG.3D.MULTICAST [UR32], [UR14], UR13, desc[UR22] ;  /* 0x000016200e0073b4 */ /* 0x0001e2000801180d */
[----:B------:R-:W-:Y:S01]  /*b240*/  UMOV UR9, UR33 ;  /* 0x0000002100097c82 */ /* 0x000fe20008000000 */
[----:B------:R-:W-:Y:S01]  /*b250*/  UMOV UR11, UR19 ;  /* 0x00000013000b7c82 */ /* 0x000fe20008000000 */
[----:B------:R-:W-:Y:S01]  /*b260*/  UMOV UR12, UR36 ;  /* 0x00000024000c7c82 */ /* 0x000fe20008000000 */
[----:B------:R-:W-:Y:S01]  /*b270*/  UMOV UR10, UR26 ;  /* 0x0000001a000a7c82 */ /* 0x000fe20008000000 */
[----:B------:R0:W-:Y:S01]  /*b280*/  UTMALDG.3D.MULTICAST [UR24], [UR14], UR13, desc[UR22] ;  /* 0x000016180e0073b4 */ /* 0x0001e2000801180d */
[----:B------:R0:W-:Y:S01]  /*b290*/  UTMALDG.3D [UR16], [UR40], desc[UR22] ;  /* 0x00001610280075b4 */ /* 0x0001e20008011000 */
[----:B------:R0:W-:Y:S02]  /*b2a0*/  UTMALDG.3D [UR8], [UR40], desc[UR22] ;  /* 0x00001608280075b4 */ /* 0x0001e40008011000 */
[----:B0-----:R-:W-:Y:S05]  /*b2b0*/  @P1 BRA `(.L_x_302) ;  /* 0xfffffffc000c1947 */ /* 0x001fea000383ffff */
.L_x_299:
[----:B------:R-:W-:Y:S05]  /*b2c0*/  BSYNC B1 ;  /* 0x0000000000017941 */ /* 0x000fea0003800000 */
.L_x_298:
[----:B------:R-:W-:Y:S01]  /*b2d0*/  LOP3.LUT P1, RZ, R9, 0xff, RZ, 0xc0, !PT ;  /* 0x000000ff09ff7812 */ /* 0x000fe2000782c0ff */
[C---:B------:R-:W-:Y:S01]  /*b2e0*/  IMAD.IADD R6, R10.reuse, 0x1, R3 ;  /* 0x000000010a067824 */ /* 0x040fe200078e0203 */
[----:B------:R-:W-:Y:S01]  /*b2f0*/  ULDC.64 UR8, c[0x0][0x650] ;  /* 0x0001940000087ab9 */ /* 0x000fe20000000a00 */
[----:B------:R-:W-:Y:S01]  /*b300*/  ISETP.GE.U32.AND P2, PT, R10, 0x5, PT ;  /* 0x000000050a00780c */ /* 0x000fe20003f46070 */
[----:B------:R-:W-:Y:S01]  /*b310*/  BSSY B1, `(.L_x_303) ;  /* 0x000006b000017945 */ /* 0x000fe20003800000 */
[----:B------:R-:W-:Y:S01]  /*b320*/  IMAD.MOV.U32 R20, RZ, RZ, -0x1 ;  /* 0xffffffffff147424 */ /* 0x000fe200078e00ff */
[----:B------:R-:W-:Y:S01]  /*b330*/  ISETP.GT.U32.AND P0, PT, R6, 0x4, PT ;  /* 0x000000040600780c */ /* 0x000fe20003f04070 */
[----:B------:R-:W-:Y:S01]  /*b340*/  IMAD.MOV.U32 R13, RZ, RZ, -0x1 ;  /* 0xffffffffff0d7424 */ /* 0x000fe200078e00ff */
[----:B------:R-:W-:Y:S02]  /*b350*/  PRMT R9, RZ, 0x7610, R9 ;  /* 0x00007610ff097816 */ /* 0x000fe40000000009 */
[----:B------:R-:W-:-:S03]  /*b360*/  ISETP.LT.U32.AND P0, PT, R10, 0x5, P0 ;  /* 0x000000050a00780c */ /* 0x000fc60000701070 */
[----:B------:R-:W0:Y:S01]  /*b370*/  @P1 S2R R11, SR_CgaCtaId ;  /* 0x00000000000b1919 */ /* 0x000e220000008800 */
[----:B------:R-:W-:-:S04]  /*b380*/  @P1 MOV R4, 0x400 ;  /* 0x0000040000041802 */ /* 0x000fc80000000f00 */
[----:B0-----:R-:W-:Y:S01]  /*b390*/  @P1 LEA R3, R11, R4, 0x18 ;  /* 0x000000040b031211 */ /* 0x001fe200078ec0ff */
[----:B------:R-:W-:-:S03]  /*b3a0*/  IMAD.WIDE.U32 R4, R6, -0x33333333, RZ ;  /* 0xcccccccd06047825 */ /* 0x000fc600078e00ff */
[----:B------:R0:W-:Y:S01]  /*b3b0*/  @P1 SYNCS.ARRIVE.TRANS64.A1T0 RZ, [R3+URZ+0x68], RZ ;  /* 0x000068ff03ff19a7 */ /* 0x0001e2000810003f */
[----:B------:R-:W-:Y:S02]  /*b3c0*/  IADD3 R16, P1, R16, UR30, RZ ;  /* 0x0000001e10107c10 */ /* 0x000fe4000ff3e0ff */
[----:B------:R-:W-:Y:S02]  /*b3d0*/  SHF.R.U32.HI R5, RZ, 0x2, R5 ;  /* 0x00000002ff057819 */ /* 0x000fe40000011605 */
[----:B------:R-:W-:Y:S02]  /*b3e0*/  IADD3.X R17, R17, UR7, RZ, P1, !PT ;  /* 0x0000000711117c10 */ /* 0x000fe40008ffe4ff */
[----:B------:R-:W-:Y:S02]  /*b3f0*/  PRMT R4, RZ, 0x7610, R4 ;  /* 0x00007610ff047816 */ /* 0x000fe40000000004 */
[----:B0-----:R-:W-:Y:S02]  /*b400*/  SEL R3, RZ, 0x1, !P0 ;  /* 0x00000001ff037807 */ /* 0x001fe40004000000 */
[----:B------:R-:W-:-:S02]  /*b410*/  ISETP.GE.U32.AND P0, PT, R16, UR8, PT ;  /* 0x0000000810007c0c */ /* 0x000fc4000bf06070 */
[----:B------:R-:W-:Y:S01]  /*b420*/  LOP3.LUT R0, R0, R3, RZ, 0x3c, !PT ;  /* 0x0000000300007212 */ /* 0x000fe200078e3cff */
[----:B------:R-:W-:Y:S01]  /*b430*/  IMAD R3, R5, -0x5, R6 ;  /* 0xfffffffb05037824 */ /* 0x000fe200078e0206 */
[----:B------:R-:W-:Y:S01]  /*b440*/  ISETP.GE.U32.AND.EX P0, PT, R17, UR9, PT, P0 ;  /* 0x0000000911007c0c */ /* 0x000fe2000bf06100 */
[----:B------:R-:W-:Y:S01]  /*b450*/  IMAD.MOV.U32 R6, RZ, RZ, -0x1 ;  /* 0xffffffffff067424 */ /* 0x000fe200078e00ff */
[----:B------:R-:W-:-:S11]  /*b460*/  @P2 LOP3.LUT R0, R0, 0x1, R5, 0x78, !PT ;  /* 0x0000000100002812 */ /* 0x000fd600078e7805 */
[----:B------:R-:W-:Y:S05]  /*b470*/  @P0 BRA `(.L_x_304) ;  /* 0x0000000400500947 */ /* 0x000fea0003800000 */
[----:B------:R-:W0:Y:S01]  /*b480*/  S2R R15, SR_CTAID.X ;  /* 0x00000000000f7919 */ /* 0x000e220000002500 */
[----:B------:R-:W-:Y:S01]  /*b490*/  ULDC.64 UR8, c[0x0][0x628] ;  /* 0x00018a0000087ab9 */ /* 0x000fe20000000a00 */
[----:B------:R-:W1:Y:S01]  /*b4a0*/  LDC R20, c[0x0][0x144] ;  /* 0x00005100ff147b82 */ /* 0x000e620000000800 */
[----:B------:R-:W-:Y:S01]  /*b4b0*/  ISETP.NE.U32.AND P0, PT, RZ, UR8, PT ;  /* 0x00000008ff007c0c */ /* 0x000fe2000bf05070 */
[----:B------:R-:W2:Y:S01]  /*b4c0*/  S2R R13, SR_CTAID.Y ;  /* 0x00000000000d7919 */ /* 0x000ea20000002600 */
[----:B------:R-:W-:Y:S01]  /*b4d0*/  ULDC UR11, c[0x0][0x630] ;  /* 0x00018c00000b7ab9 */ /* 0x000fe20000000800 */
[----:B------:R-:W-:Y:S01]  /*b4e0*/  ULDC UR12, c[0x0][0x150] ;  /* 0x00005400000c7ab9 */ /* 0x000fe20000000800 */
[----:B------:R-:W-:Y:S01]  /*b4f0*/  ISETP.NE.AND.EX P0, PT, RZ, UR9, PT, P0 ;  /* 0x00000009ff007c0c */ /* 0x000fe2000bf05300 */
[----:B------:R-:W-:Y:S02]  /*b500*/  IMAD.MOV.U32 R4, RZ, RZ, R16 ;  /* 0x000000ffff047224 */ /* 0x000fe400078e0010 */
[----:B------:R-:W-:Y:S01]  /*b510*/  IMAD.MOV.U32 R5, RZ, RZ, R17 ;  /* 0x000000ffff057224 */ /* 0x000fe200078e0011 */
[----:B0-----:R-:W-:-:S09]  /*b520*/  I2FP.F32.U32 R22, R15 ;  /* 0x0000000f00167245 */ /* 0x001fd20000201000 */
[----:B------:R-:W-:Y:S05]  /*b530*/  @!P0 BRA `(.L_x_305) ;  /* 0x0000000000288947 */ /* 0x000fea0003800000 */
[----:B------:R-:W-:Y:S02]  /*b540*/  ULDC UR10, c[0x0][0x634] ;  /* 0x00018d00000a7ab9 */ /* 0x000fe40000000800 */
[----:B------:R-:W-:-:S05]  /*b550*/  IADD3 R5, P0, R16, UR10, RZ ;  /* 0x0000000a10057c10 */ /* 0x000fca000ff1e0ff */
[----:B------:R-:W-:-:S04]  /*b560*/  IMAD.X R21, RZ, RZ, R17, P0 ;  /* 0x000000ffff157224 */ /* 0x000fc800000e0611 */
[----:B------:R-:W-:-:S04]  /*b570*/  IMAD.WIDE.U32 R6, R21, UR8, RZ ;  /* 0x0000000815067c25 */ /* 0x000fc8000f8e00ff */
[----:B------:R-:W-:-:S04]  /*b580*/  IMAD.WIDE.U32 R6, P0, R5, UR9, R6 ;  /* 0x0000000905067c25 */ /* 0x000fc8000f800006 */
[----:B------:R-:W-:-:S04]  /*b590*/  IMAD.WIDE.U32 R4, R5, UR8, RZ ;  /* 0x0000000805047c25 */ /* 0x000fc8000f8e00ff */
[----:B------:R-:W-:Y:S01]  /*b5a0*/  IMAD.MOV.U32 R4, RZ, RZ, R7 ;  /* 0x000000ffff047224 */ /* 0x000fe200078e0007 */
[----:B------:R-:W-:Y:S01]  /*b5b0*/  IADD3 RZ, P1, R5, R6, RZ ;  /* 0x0000000605ff7210 */ /* 0x000fe20007f3e0ff */
[----:B------:R-:W-:-:S04]  /*b5c0*/  IMAD.X R5, RZ, RZ, RZ, P0 ;  /* 0x000000ffff057224 */ /* 0x000fc800000e06ff */
[----:B------:R-:W-:-:S08]  /*b5d0*/  IMAD.WIDE.U32.X R4, R21, UR9, R4, P1 ;  /* 0x0000000915047c25 */ /* 0x000fd000088e0404 */
.L_x_305:
[----:B------:R-:W-:Y:S01]  /*b5e0*/  FMUL R22, R22, UR12 ;  /* 0x0000000c16167c20 */ /* 0x000fe20008400000 */
[--C-:B------:R-:W-:Y:S01]  /*b5f0*/  SHF.R.U64 R14, R4, UR11, R5.reuse ;  /* 0x0000000b040e7c19 */ /* 0x100fe20008001205 */
[----:B------:R-:W-:Y:S01]  /*b600*/  ULDC.64 UR8, c[0x0][0x620] ;  /* 0x0001880000087ab9 */ /* 0x000fe20000000a00 */
[----:B------:R-:W-:Y:S01]  /*b610*/  SHF.R.U32.HI R4, RZ, UR11, R5 ;  /* 0x0000000bff047c19 */ /* 0x000fe20008011605 */
[----:B------:R-:W-:Y:S01]  /*b620*/  ULDC.64 UR10, c[0x0][0x640] ;  /* 0x00019000000a7ab9 */ /* 0x000fe20000000a00 */
[----:B------:R-:W-:Y:S01]  /*b630*/  IADD3 R5, P0, RZ, -R14, RZ ;  /* 0x8000000eff057210 */ /* 0x000fe20007f1e0ff */
[----:B------:R-:W0:Y:S04]  /*b640*/  F2I.U32.TRUNC.NTZ R22, R22 ;  /* 0x0000001600167305 */ /* 0x000e28000020f000 */
[----:B------:R-:W-:Y:S01]  /*b650*/  IMAD.X R4, RZ, RZ, ~R4, P0 ;  /* 0x000000ffff047224 */ /* 0x000fe200000e0e04 */
[----:B------:R-:W-:-:S03]  /*b660*/  ISETP.NE.U32.AND P0, PT, RZ, UR10, PT ;  /* 0x0000000aff007c0c */ /* 0x000fc6000bf05070 */
[----:B------:R-:W-:Y:S01]  /*b670*/  IMAD R4, R4, UR8, RZ ;  /* 0x0000000804047c24 */ /* 0x000fe2000f8e02ff */
[----:B------:R-:W-:-:S03]  /*b680*/  ISETP.NE.AND.EX P0, PT, RZ, UR11, PT, P0 ;  /* 0x0000000bff007c0c */ /* 0x000fc6000bf05300 */
[C---:B------:R-:W-:Y:S01]  /*b690*/  IMAD R7, R5.reuse, UR9, R4 ;  /* 0x0000000905077c24 */ /* 0x040fe2000f8e0204 */
[----:B------:R-:W-:Y:S01]  /*b6a0*/  ULDC UR9, c[0x0][0x154] ;  /* 0x0000550000097ab9 */ /* 0x000fe20000000800 */
[----:B------:R-:W-:Y:S01]  /*b6b0*/  IMAD.WIDE.U32 R4, R5, UR8, R16 ;  /* 0x0000000805047c25 */ /* 0x000fe2000f8e0010 */
[----:B------:R-:W-:-:S03]  /*b6c0*/  ULDC UR8, c[0x0][0x618] ;  /* 0x0001860000087ab9 */ /* 0x000fc60000000800 */
[----:B0-----:R-:W-:Y:S02]  /*b6d0*/  IMAD.MOV R6, RZ, RZ, -R22 ;  /* 0x000000ffff067224 */ /* 0x001fe400078e0a16 */
[----:B------:R-:W-:Y:S02]  /*b6e0*/  IMAD.IADD R5, R5, 0x1, R7 ;  /* 0x0000000105057824 */ /* 0x000fe400078e0207 */
[----:B-1----:R-:W-:Y:S01]  /*b6f0*/  IMAD R15, R20, R6, R15 ;  /* 0x00000006140f7224 */ /* 0x002fe200078e020f */
[----:B--2---:R-:W-:Y:S01]  /*b700*/  I2FP.F32.U32 R6, R13 ;  /* 0x0000000d00067245 */ /* 0x004fe20000201000 */
[----:B------:R-:W0:Y:S01]  /*b710*/  LDC R20, c[0x0][0x148] ;  /* 0x00005200ff147b82 */ /* 0x000e220000000800 */
[--C-:B------:R-:W-:Y:S02]  /*b720*/  SHF.R.U64 R21, R4, UR8, R5.reuse ;  /* 0x0000000804157c19 */ /* 0x100fe40008001205 */
[----:B------:R-:W-:Y:S01]  /*b730*/  SHF.R.U32.HI R4, RZ, UR8, R5 ;  /* 0x00000008ff047c19 */ /* 0x000fe20008011605 */
[----:B------:R-:W-:Y:S01]  /*b740*/  FMUL R6, R6, UR9 ;  /* 0x0000000906067c20 */ /* 0x000fe20008400000 */
[----:B------:R-:W-:-:S02]  /*b750*/  ULDC UR8, c[0x0][0x608] ;  /* 0x0001820000087ab9 */ /* 0x000fc40000000800 */
[--C-:B------:R-:W-:Y:S01]  /*b760*/  SHF.R.U64 R23, R21, UR8, R4.reuse ;  /* 0x0000000815177c19 */ /* 0x100fe20008001204 */
[----:B------:R1:W2:Y:S01]  /*b770*/  F2I.U32.TRUNC.NTZ R24, R6 ;  /* 0x0000000600187305 */ /* 0x0002a2000020f000 */
[----:B------:R-:W-:Y:S01]  /*b780*/  SHF.R.U32.HI R4, RZ, UR8, R4 ;  /* 0x00000008ff047c19 */ /* 0x000fe20008011604 */
[----:B------:R-:W-:-:S03]  /*b790*/  ULDC UR8, c[0x0][0x658] ;  /* 0x0001960000087ab9 */ /* 0x000fc60000000800 */
[--C-:B------:R-:W-:Y:S02]  /*b7a0*/  SHF.R.U64 R22, R23, UR8, R4.reuse ;  /* 0x0000000817167c19 */ /* 0x100fe40008001204 */
[----:B------:R-:W-:-:S03]  /*b7b0*/  SHF.R.U32.HI R25, RZ, UR8, R4 ;  /* 0x00000008ff197c19 */ /* 0x000fc60008011604 */
[----:B------:R-:W-:Y:S02]  /*b7c0*/  IMAD.MOV.U32 R4, RZ, RZ, R22 ;  /* 0x000000ffff047224 */ /* 0x000fe400078e0016 */
[----:B------:R-:W-:Y:S01]  /*b7d0*/  IMAD.MOV.U32 R5, RZ, RZ, R25 ;  /* 0x000000ffff057224 */ /* 0x000fe200078e0019 */
[----:B-1----:R-:W-:Y:S06]  /*b7e0*/  @!P0 BRA `(.L_x_306) ;  /* 0x0000000000288947 */ /* 0x002fec0003800000 */
        /* <DEDUP_REMOVED lines=10> */
.L_x_306:
[----:B------:R-:W-:Y:S01]  /*b890*/  ISETP.NE.AND P0, PT, R2, 0x1, PT ;  /* 0x000000010200780c */ /* 0x000fe20003f05270 */
[----:B------:R-:W-:Y:S01]  /*b8a0*/  ULDC UR8, c[0x0][0x648] ;  /* 0x0001920000087ab9 */ /* 0x000fe20000000800 */
[----:B------:R-:W-:Y:S01]  /*b8b0*/  LOP3.LUT R23, R23, UR6, RZ, 0xc0, !PT ;  /* 0x0000000617177c12 */ /* 0x000fe2000f8ec0ff */
[----:B--2---:R-:W-:Y:S01]  /*b8c0*/  IMAD.MOV R24, RZ, RZ, -R24 ;  /* 0x000000ffff187224 */ /* 0x004fe200078e0a18 */
[----:B------:R-:W-:Y:S01]  /*b8d0*/  SHF.R.U64 R4, R4, UR8, R5 ;  /* 0x0000000804047c19 */ /* 0x000fe20008001205 */
[----:B------:R-:W-:Y:S01]  /*b8e0*/  ULDC UR8, c[0x0][0x638] ;  /* 0x00018e0000087ab9 */ /* 0x000fe20000000800 */
[----:B------:R-:W-:Y:S01]  /*b8f0*/  LOP3.LUT R21, R21, UR4, RZ, 0xc0, !PT ;  /* 0x0000000415157c12 */ /* 0x000fe2000f8ec0ff */
[----:B------:R-:W-:Y:S01]  /*b900*/  ULDC UR9, c[0x0][0x610] ;  /* 0x0001840000097ab9 */ /* 0x000fe20000000800 */
[----:B------:R-:W-:Y:S02]  /*b910*/  IMAD.MOV.U32 R6, RZ, RZ, R14 ;  /* 0x000000ffff067224 */ /* 0x000fe400078e000e */
[----:B------:R-:W-:-:S02]  /*b920*/  IMAD.MOV R5, RZ, RZ, -R4 ;  /* 0x000000ffff057224 */ /* 0x000fc400078e0a04 */
[----:B------:R-:W-:Y:S02]  /*b930*/  IMAD R4, R4, UR5, R23 ;  /* 0x0000000504047c24 */ /* 0x000fe4000f8e0217 */
[----:B0-----:R-:W-:Y:S02]  /*b940*/  @P0 IMAD R15, R20, R24, R13 ;  /* 0x00000018140f0224 */ /* 0x001fe400078e020d */
[----:B------:R-:W-:Y:S01]  /*b950*/  IMAD R22, R5, UR8, R22 ;  /* 0x0000000805167c24 */ /* 0x000fe2000f8e0216 */
[----:B------:R-:W-:Y:S01]  /*b960*/  ULDC UR8, c[0x0][0x600] ;  /* 0x0001800000087ab9 */ /* 0x000fe20000000800 */
[----:B------:R-:W-:Y:S02]  /*b970*/  IMAD R15, R4, UR9, R15 ;  /* 0x00000009040f7c24 */ /* 0x000fe4000f8e020f */
[----:B------:R-:W-:Y:S02]  /*b980*/  IMAD R22, R22, UR8, R21 ;  /* 0x0000000816167c24 */ /* 0x000fe4000f8e0215 */
[----:B------:R-:W-:-:S03]  /*b990*/  IMAD.MOV.U32 R4, RZ, RZ, 0x1 ;  /* 0x00000001ff047424 */ /* 0x000fc600078e00ff */
[----:B------:R-:W-:Y:S02]  /*b9a0*/  SEL R13, R22, R15, !P0 ;  /* 0x0000000f160d7207 */ /* 0x000fe40004000000 */
[----:B------:R-:W-:-:S07]  /*b9b0*/  SEL R20, R15, R22, !P0 ;  /* 0x000000160f147207 */ /* 0x000fce0004000000 */
.L_x_304:
[----:B------:R-:W-:Y:S05]  /*b9c0*/  BSYNC B1 ;  /* 0x0000000000017941 */ /* 0x000fea0003800000 */
.L_x_303:
[----:B------:R-:W-:-:S13]  /*b9d0*/  LOP3.LUT P0, RZ, R4, 0xff, RZ, 0xc0, !PT ;  /* 0x000000ff04ff7812 */ /* 0x000fda000780c0ff */
[----:B------:R-:W-:Y:S05]  /*b9e0*/  @P0 BRA `(.L_x_307) ;  /* 0xfffffff400080947 */ /* 0x000fea000383ffff */
[----:B------:R-:W-:Y:S05]  /*b9f0*/  BSYNC B0 ;  /* 0x0000000000007941 */ /* 0x000fea0003800000 */
.L_x_296:
[----:B------:R-:W-:-:S03]  /*ba00*/  UMOV UR8, 0xffffffff ;  /* 0xffffffff00087882 */ /* 0x000fc60000000000 */
[----:B------:R-:W-:Y:S05]  /*ba10*/  BRA.DIV UR8, `(.L_x_308) ;  /* 0x0000000608387947 */ /* 0x000fea000b800000 */
[----:B------:R-:W-:-:S13]  /*ba20*/  ELECT P6, URZ, PT ;  /* 0x00000000003f782f */ /* 0x000fda00038c0000 */
.L_x_323:
[----:B------:R-:W-:Y:S04]  /*ba30*/  BSSY B0, `(.L_x_309) ;  /* 0x0000034000007945 */ /* 0x000fe80003800000 */
[----:B------:R-:W-:Y:S05]  /*ba40*/  @!P6 BRA `(.L_x_310) ;  /* 0x0000000000c8e947 */ /* 0x000fea0003800000 */
[----:B------:R-:W-:-:S04]  /*ba50*/  LOP3.LUT R19, R19, 0x2, RZ, 0xfc, !PT ;  /* 0x0000000213137812 */ /* 0x000fc800078efcff */
[----:B------:R-:W-:-:S13]  /*ba60*/  ISETP.NE.AND P0, PT, R19, 0x3, PT ;  /* 0x000000031300780c */ /* 0x000fda0003f05270 */
[----:B------:R-:W-:Y:S05]  /*ba70*/  @!P0 BRA `(.L_x_311) ;  /* 0x0000000000048947 */ /* 0x000fea0003800000 */
[----:B------:R-:W-:Y:S01]  /*ba80*/  BPT.TRAP 0x1 ;  /* 0x000000040000795c */ /* 0x000fe20000300000 */
.L_x_311:
[----:B------:R-:W0:Y:S01]  /*ba90*/  S2R R5, SR_CgaCtaId ;  /* 0x0000000000057919 */ /* 0x000e220000008800 */
[----:B------:R-:W-:Y:S02]  /*baa0*/  MOV R2, 0x400 ;  /* 0x0000040000027802 */ /* 0x000fe40000000f00 */
[----:B------:R-:W-:Y:S02]  /*bab0*/  SHF.L.U32 R4, R0, 0x1f, RZ ;  /* 0x0000001f00047819 */ /* 0x000fe400000006ff */
[----:B0-----:R-:W-:-:S05]  /*bac0*/  LEA R2, R5, R2, 0x18 ;  /* 0x0000000205027211 */ /* 0x001fca00078ec0ff */
[----:B------:R-:W-:-:S04]  /*bad0*/  VIADD R2, R2, 0x28 ;  /* 0x0000002802027836 */ /* 0x000fc80000000000 */
[C---:B------:R-:W-:Y:S02]  /*bae0*/  IMAD R7, R3.reuse, 0x8, R2 ;  /* 0x0000000803077824 */ /* 0x040fe400078e0202 */
[----:B------:R-:W-:Y:S02]  /*baf0*/  VIADD R3, R3, 0x1 ;  /* 0x0000000103037836 */ /* 0x000fe40000000000 */
[----:B------:R-:W0:Y:S03]  /*bb00*/  SYNCS.PHASECHK.TRANS64.TRYWAIT P0, [R7+URZ], R4 ;  /* 0x00000004070075a7 */ /* 0x000e26000800017f */
[----:B------:R-:W-:-:S04]  /*bb10*/  ISETP.NE.AND P1, PT, R3, 0x5, PT ;  /* 0x000000050300780c */ /* 0x000fc80003f25270 */
[----:B------:R-:W-:Y:S02]  /*bb20*/  SEL R5, RZ, 0x1, P1 ;  /* 0x00000001ff057807 */ /* 0x000fe40000800000 */
[----:B------:R-:W-:Y:S02]  /*bb30*/  SEL R3, R3, RZ, P1 ;  /* 0x000000ff03037207 */ /* 0x000fe40000800000 */
[----:B------:R-:W-:-:S03]  /*bb40*/  LOP3.LUT R6, R0, R5, RZ, 0x3c, !PT ;  /* 0x0000000500067212 */ /* 0x000fc600078e3cff */
[----:B------:R-:W-:Y:S01]  /*bb50*/  IMAD R8, R3, 0x8, R2 ;  /* 0x0000000803087824 */ /* 0x000fe200078e0202 */
[----:B------:R-:W-:Y:S01]  /*bb60*/  SHF.L.U32 R5, R6, 0x1f, RZ ;  /* 0x0000001f06057819 */ /* 0x000fe200000006ff */
[----:B0-----:R-:W-:Y:S06]  /*bb70*/  @!P0 BRA `(.L_x_312) ;  /* 0x0000000400008947 */ /* 0x001fec0003800000 */
.L_x_324:
[----:B------:R-:W1:Y:S01]  /*bb80*/  SYNCS.PHASECHK.TRANS64.TRYWAIT P0, [R8+URZ], R5 ;  /* 0x00000005080075a7 */ /* 0x000e62000800017f */
[----:B------:R-:W-:-:S05]  /*bb90*/  VIADD R0, R3, 0x1 ;  /* 0x0000000103007836 */ /* 0x000fca0000000000 */
[----:B------:R-:W-:-:S04]  /*bba0*/  ISETP.NE.AND P1, PT, R0, 0x5, PT ;  /* 0x000000050000780c */ /* 0x000fc80003f25270 */
[----:B------:R-:W-:Y:S02]  /*bbb0*/  SEL R3, RZ, 0x1, P1 ;  /* 0x00000001ff037807 */ /* 0x000fe40000800000 */
[----:B0-----:R-:W-:Y:S02]  /*bbc0*/  SEL R7, R0, RZ, P1 ;  /* 0x000000ff00077207 */ /* 0x001fe40000800000 */
[----:B------:R-:W-:-:S03]  /*bbd0*/  LOP3.LUT R6, R6, R3, RZ, 0x3c, !PT ;  /* 0x0000000306067212 */ /* 0x000fc600078e3cff */
[----:B------:R-:W-:Y:S01]  /*bbe0*/  IMAD R9, R7, 0x8, R2 ;  /* 0x0000000807097824 */ /* 0x000fe200078e0202 */
[----:B------:R-:W-:Y:S01]  /*bbf0*/  SHF.L.U32 R4, R6, 0x1f, RZ ;  /* 0x0000001f06047819 */ /* 0x000fe200000006ff */
[----:B-1----:R-:W-:Y:S06]  /*bc00*/  @!P0 BRA `(.L_x_313) ;  /* 0x0000000000f08947 */ /* 0x002fec0003800000 */
.L_x_325:
[----:B------:R-:W1:Y:S01]  /*bc10*/  SYNCS.PHASECHK.TRANS64.TRYWAIT P0, [R9+URZ], R4 ;  /* 0x00000004090075a7 */ /* 0x000e62000800017f */
[----:B------:R-:W-:-:S05]  /*bc20*/  VIADD R0, R7, 0x1 ;  /* 0x0000000107007836 */ /* 0x000fca0000000000 */
[----:B------:R-:W-:-:S04]  /*bc30*/  ISETP.NE.AND P1, PT, R0, 0x5, PT ;  /* 0x000000050000780c */ /* 0x000fc80003f25270 */
[----:B------:R-:W-:Y:S02]  /*bc40*/  SEL R3, RZ, 0x1, P1 ;  /* 0x00000001ff037807 */ /* 0x000fe40000800000 */
[----:B------:R-:W-:Y:S02]  /*bc50*/  SEL R7, R0, RZ, P1 ;  /* 0x000000ff00077207 */ /* 0x000fe40000800000 */
[----:B------:R-:W-:-:S03]  /*bc60*/  LOP3.LUT R11, R6, R3, RZ, 0x3c, !PT ;  /* 0x00000003060b7212 */ /* 0x000fc600078e3cff */
[----:B------:R-:W-:Y:S01]  /*bc70*/  IMAD R6, R7, 0x8, R2 ;  /* 0x0000000807067824 */ /* 0x000fe200078e0202 */
[----:B0-----:R-:W-:Y:S01]  /*bc80*/  SHF.L.U32 R5, R11, 0x1f, RZ ;  /* 0x0000001f0b057819 */ /* 0x001fe200000006ff */
[----:B-1----:R-:W-:Y:S06]  /*bc90*/  @!P0 BRA `(.L_x_314) ;  /* 0x0000000000e08947 */ /* 0x002fec0003800000 */
.L_x_326:
[----:B------:R-:W1:Y:S01]  /*bca0*/  SYNCS.PHASECHK.TRANS64.TRYWAIT P0, [R6+URZ], R5 ;  /* 0x00000005060075a7 */ /* 0x000e62000800017f */
[----:B------:R-:W-:-:S05]  /*bcb0*/  VIADD R0, R7, 0x1 ;  /* 0x0000000107007836 */ /* 0x000fca0000000000 */
[----:B------:R-:W-:-:S04]  /*bcc0*/  ISETP.NE.AND P1, PT, R0, 0x5, PT ;  /* 0x000000050000780c */ /* 0x000fc80003f25270 */
[----:B0-----:R-:W-:Y:S02]  /*bcd0*/  SEL R4, RZ, 0x1, P1 ;  /* 0x00000001ff047807 */ /* 0x001fe40000800000 */
[----:B------:R-:W-:Y:S02]  /*bce0*/  SEL R3, R0, RZ, P1 ;  /* 0x000000ff00037207 */ /* 0x000fe40000800000 */
[----:B------:R-:W-:Y:S01]  /*bcf0*/  LOP3.LUT R0, R11, R4, RZ, 0x3c, !PT ;  /* 0x000000040b007212 */ /* 0x000fe200078e3cff */
[----:B-1----:R-:W-:Y:S06]  /*bd00*/  @!P0 BRA `(.L_x_315) ;  /* 0x0000000000d88947 */ /* 0x002fec0003800000 */
.L_x_327:
[----:B------:R-:W-:Y:S01]  /*bd10*/  IMAD R3, R3, 0x8, R2 ;  /* 0x0000000803037824 */ /* 0x000fe200078e0202 */
[----:B------:R-:W-:-:S07]  /*bd20*/  SHF.L.U32 R0, R0, 0x1f, RZ ;  /* 0x0000001f00007819 */ /* 0x000fce00000006ff */
.L_x_316:
[----:B-1----:R1:W2:Y:S02]  /*bd30*/  SYNCS.PHASECHK.TRANS64.TRYWAIT P0, [R3+URZ], R0 ;  /* 0x00000000030075a7 */ /* 0x0022a4000800017f */
[----:B--2---:R-:W-:Y:S05]  /*bd40*/  @!P0 NANOSLEEP.SYNCS 0x989680 ;  /* 0x009896800000895d */ /* 0x004fea0003900000 */
[----:B------:R-:W2:Y:S02]  /*bd50*/  @!P0 SYNCS.PHASECHK.TRANS64 P0, [R3+URZ], R0 ;  /* 0x00000000030085a7 */ /* 0x000ea4000800007f */
[----:B--2---:R-:W-:Y:S05]  /*bd60*/  @!P0 BRA `(.L_x_316) ;  /* 0xfffffffc00f08947 */ /* 0x004fea000383ffff */
.L_x_310:
[----:B------:R-:W-:Y:S05]  /*bd70*/  BSYNC B0 ;  /* 0x0000000000007941 */ /* 0x000fea0003800000 */
.L_x_309:
[----:B------:R-:W-:Y:S05]  /*bd80*/  EXIT ;  /* 0x000000000000794d */ /* 0x000fea0003800000 */
.L_x_21:
[----:B---3--:R3:W4:Y:S02]  /*bd90*/  SYNCS.PHASECHK.TRANS64.TRYWAIT P1, [R3+URZ], R0 ;  /* 0x00000000030075a7 */ /* 0x008724000802017f */
[----:B----4-:R-:W-:Y:S05]  /*bda0*/  @!P1 NANOSLEEP.SYNCS 0x989680 ;  /* 0x009896800000995d */ /* 0x010fea0003900000 */
[----:B------:R-:W4:Y:S02]  /*bdb0*/  @!P1 SYNCS.PHASECHK.TRANS64 P1, [R3+URZ], R0 ;  /* 0x00000000030095a7 */ /* 0x000f24000802007f */
[----:B----4-:R-:W-:Y:S05]  /*bdc0*/  @!P1 BRA `(.L_x_21) ;  /* 0xfffffffc00f09947 */ /* 0x010fea000383ffff */
[----:B------:R-:W-:Y:S05]  /*bdd0*/  BRA `(.L_x_20) ;  /* 0xffffff5400bc7947 */ /* 0x000fea000383ffff */
.L_x_26:
[----:B-1----:R1:W2:Y:S02]  /*bde0*/  SYNCS.PHASECHK.TRANS64.TRYWAIT P1, [R5+URZ], R4 ;  /* 0x00000004050075a7 */ /* 0x0022a4000802017f */
[----:B--2---:R-:W-:Y:S05]  /*bdf0*/  @!P1 NANOSLEEP.SYNCS 0x989680 ;  /* 0x009896800000995d */ /* 0x004fea0003900000 */
[----:B------:R-:W2:Y:S02]  /*be00*/  @!P1 SYNCS.PHASECHK.TRANS64 P1, [R5+URZ], R4 ;  /* 0x00000004050095a7 */ /* 0x000ea4000802007f */
[----:B--2---:R-:W-:Y:S05]  /*be10*/  @!P1 BRA `(.L_x_26) ;  /* 0xfffffffc00f09947 */ /* 0x004fea000383ffff */
[----:B------:R-:W-:Y:S05]  /*be20*/  BRA `(.L_x_25) ;  /* 0xffffff5c00387947 */ /* 0x000fea000383ffff */
.L_x_297:
[----:B------:R-:W-:Y:S01]  /*be30*/  BSSY B1, `(.L_x_317) ;  /* 0x0000006000017945 */ /* 0x000fe20003800000 */
[----:B------:R-:W-:-:S07]  /*be40*/  IMAD.MOV.U32 R15, RZ, RZ, -0x1 ;  /* 0xffffffffff0f7424 */ /* 0x000fce00078e00ff */
[----:B------:R-:W-:Y:S05]  /*be50*/  WARPSYNC.COLLECTIVE R15, `(.L_x_318) ;  /* 0x000000000f0c7348 */ /* 0x000fea0003c00000 */
[----:B------:R-:W-:Y:S02]  /*be60*/  ELECT P6, UR62, PT ;  /* 0x00000000003e782f */ /* 0x000fe400038c0000 */
[----:B------:R-:W-:Y:S01]  /*be70*/  MOV R14, UR62 ;  /* 0x0000003e000e7c02 */ /* 0x000fe20008000f00 */
[----:B------:R-:W-:Y:S10]  /*be80*/  ENDCOLLECTIVE ;  /* 0x000000000000791b */ /* 0x000ff40003800000 */
.L_x_318:
[----:B------:R-:W-:Y:S05]  /*be90*/  BSYNC B1 ;  /* 0x0000000000017941 */ /* 0x000fea0003800000 */
.L_x_317:
[----:B------:R-:W-:Y:S05]  /*bea0*/  BRA `(.L_x_319) ;  /* 0xffffffec00e47947 */ /* 0x000fea000383ffff */
.L_x_300:
[----:B0-----:R0:W1:Y:S02]  /*beb0*/  SYNCS.PHASECHK.TRANS64.TRYWAIT P0, [R20+URZ+0x28], R7 ;  /* 0x00002807140075a7 */ /* 0x001064000800017f */
[----:B-1----:R-:W-:Y:S05]  /*bec0*/  @!P0 NANOSLEEP.SYNCS 0x989680 ;  /* 0x009896800000895d */ /* 0x002fea0003900000 */
[----:B------:R-:W1:Y:S02]  /*bed0*/  @!P0 SYNCS.PHASECHK.TRANS64 P0, [R20+URZ+0x28], R7 ;  /* 0x00002807140085a7 */ /* 0x000e64000800007f */
[----:B-1----:R-:W-:Y:S05]  /*bee0*/  @!P0 BRA `(.L_x_300) ;  /* 0xfffffffc00f08947 */ /* 0x002fea000383ffff */
[----:B------:R-:W-:Y:S05]  /*bef0*/  BRA `(.L_x_320) ;  /* 0xfffffff000247947 */ /* 0x000fea000383ffff */
.L_x_308:
[----:B------:R-:W-:Y:S01]  /*bf00*/  BSSY B0, `(.L_x_321) ;  /* 0x0000006000007945 */ /* 0x000fe20003800000 */
[----:B------:R-:W-:-:S07]  /*bf10*/  IMAD.MOV.U32 R15, RZ, RZ, -0x1 ;  /* 0xffffffffff0f7424 */ /* 0x000fce00078e00ff */
[----:B------:R-:W-:Y:S05]  /*bf20*/  WARPSYNC.COLLECTIVE R15, `(.L_x_322) ;  /* 0x000000000f0c7348 */ /* 0x000fea0003c00000 */
[----:B------:R-:W-:Y:S02]  /*bf30*/  ELECT P6, UR62, PT ;  /* 0x00000000003e782f */ /* 0x000fe400038c0000 */
[----:B------:R-:W-:Y:S01]  /*bf40*/  MOV R14, UR62 ;  /* 0x0000003e000e7c02 */ /* 0x000fe20008000f00 */
[----:B------:R-:W-:Y:S10]  /*bf50*/  ENDCOLLECTIVE ;  /* 0x000000000000791b */ /* 0x000ff40003800000 */
.L_x_322:
[----:B------:R-:W-:Y:S05]  /*bf60*/  BSYNC B0 ;  /* 0x0000000000007941 */ /* 0x000fea0003800000 */
.L_x_321:
[----:B------:R-:W-:Y:S05]  /*bf70*/  BRA `(.L_x_323) ;  /* 0xfffffff800ac7947 */ /* 0x000fea000383ffff */
.L_x_312:
[----:B0-----:R0:W1:Y:S02]  /*bf80*/  SYNCS.PHASECHK.TRANS64.TRYWAIT P0, [R7+URZ], R4 ;  /* 0x00000004070075a7 */ /* 0x001064000800017f */
[----:B-1----:R-:W-:Y:S05]  /*bf90*/  @!P0 NANOSLEEP.SYNCS 0x989680 ;  /* 0x009896800000895d */ /* 0x002fea0003900000 */
[----:B------:R-:W1:Y:S02]  /*bfa0*/  @!P0 SYNCS.PHASECHK.TRANS64 P0, [R7+URZ], R4 ;  /* 0x00000004070085a7 */ /* 0x000e64000800007f */
[----:B-1----:R-:W-:Y:S05]  /*bfb0*/  @!P0 BRA `(.L_x_312) ;  /* 0xfffffffc00f08947 */ /* 0x002fea000383ffff */
[----:B------:R-:W-:Y:S05]  /*bfc0*/  BRA `(.L_x_324) ;  /* 0xfffffff800ec7947 */ /* 0x000fea000383ffff */
.L_x_313:
[----:B0-----:R0:W1:Y:S02]  /*bfd0*/  SYNCS.PHASECHK.TRANS64.TRYWAIT P0, [R8+URZ], R5 ;  /* 0x00000005080075a7 */ /* 0x001064000800017f */
[----:B-1----:R-:W-:Y:S05]  /*bfe0*/  @!P0 NANOSLEEP.SYNCS 0x989680 ;  /* 0x009896800000895d */ /* 0x002fea0003900000 */
[----:B------:R-:W1:Y:S02]  /*bff0*/  @!P0 SYNCS.PHASECHK.TRANS64 P0, [R8+URZ], R5 ;  /* 0x00000005080085a7 */ /* 0x000e64000800007f */
[----:B-1----:R-:W-:Y:S05]  /*c000*/  @!P0 BRA `(.L_x_313) ;  /* 0xfffffffc00f08947 */ /* 0x002fea000383ffff */
[----:B------:R-:W-:Y:S05]  /*c010*/  BRA `(.L_x_325) ;  /* 0xfffffff800fc7947 */ /* 0x000fea000383ffff */
.L_x_314:
[----:B0-----:R0:W1:Y:S02]  /*c020*/  SYNCS.PHASECHK.TRANS64.TRYWAIT P0, [R9+URZ], R4 ;  /* 0x00000004090075a7 */ /* 0x001064000800017f */
[----:B-1----:R-:W-:Y:S05]  /*c030*/  @!P0 NANOSLEEP.SYNCS 0x989680 ;  /* 0x009896800000895d */ /* 0x002fea0003900000 */
[----:B------:R-:W1:Y:S02]  /*c040*/  @!P0 SYNCS.PHASECHK.TRANS64 P0, [R9+URZ], R4 ;  /* 0x00000004090085a7 */ /* 0x000e64000800007f */
[----:B-1----:R-:W-:Y:S05]  /*c050*/  @!P0 BRA `(.L_x_314) ;  /* 0xfffffffc00f08947 */ /* 0x002fea000383ffff */
[----:B------:R-:W-:Y:S05]  /*c060*/  BRA `(.L_x_326) ;  /* 0xfffffffc000c7947 */ /* 0x000fea000383ffff */
.L_x_315:
[----:B0-----:R0:W1:Y:S02]  /*c070*/  SYNCS.PHASECHK.TRANS64.TRYWAIT P0, [R6+URZ], R5 ;  /* 0x00000005060075a7 */ /* 0x001064000800017f */
[----:B-1----:R-:W-:Y:S05]  /*c080*/  @!P0 NANOSLEEP.SYNCS 0x989680 ;  /* 0x009896800000895d */ /* 0x002fea0003900000 */
[----:B------:R-:W1:Y:S02]  /*c090*/  @!P0 SYNCS.PHASECHK.TRANS64 P0, [R6+URZ], R5 ;  /* 0x00000005060085a7 */ /* 0x000e64000800007f */
[----:B-1----:R-:W-:Y:S05]  /*c0a0*/  @!P0 BRA `(.L_x_315) ;  /* 0xfffffffc00f08947 */ /* 0x002fea000383ffff */
[----:B------:R-:W-:Y:S05]  /*c0b0*/  BRA `(.L_x_327) ;  /* 0xfffffffc00147947 */ /* 0x000fea000383ffff */
.L_x_328:
[----:B------:R-:W-:-:S00]  /*c0c0*/  BRA `(.L_x_328) ;  /* 0xfffffffc00fc7947 */ /* 0x000fc0000383ffff */
[----:B------:R-:W-:-:S00]  /*c0d0*/  NOP ;  /* 0x0000000000007918 */ /* 0x000fc00000000000 */
        /* <DEDUP_REMOVED lines=10> */
.L_x_329:


//--------------------- .nv.global.init           --------------------------
	.section	.nv.global.init,"aw",@progbits
.nv.global.init:
	.type		$str$22,@object
	.size		$str$22,($str$23 - $str$22)
$str$22:
        /*0000*/ 	.byte	0x6b, 0x5f, 0x74, 0x69, 0x6c, 0x65, 0x5f, 0x63, 0x6f, 0x75, 0x6e, 0x74, 0x20, 0x3e, 0x3d, 0x20
        /*0010*/ 	.byte	0x31, 0x00
	.type		$str$23,@object
	.size		$str$23,(__unnamed_1 - $str$23)
$str$23:
        /*0012*/ 	.byte	0x2f, 0x74, 0x6d, 0x70, 0x2f, 0x63, 0x75, 0x74, 0x6c, 0x61, 0x73, 0x73, 0x5f, 0x73, 0x77, 0x65
        /*0022*/ 	.byte	0x65, 0x70, 0x5f, 0x73, 0x72, 0x63, 0x2f, 0x69, 0x6e, 0x63, 0x6c, 0x75, 0x64, 0x65, 0x2f, 0x63
        /*0032*/ 	.byte	0x75, 0x74, 0x6c, 0x61, 0x73, 0x73, 0x2f, 0x67, 0x65, 0x6d, 0x6d, 0x2f, 0x63, 0x6f, 0x6c, 0x6c
        /*0042*/ 	.byte	0x65, 0x63, 0x74, 0x69, 0x76, 0x65, 0x2f, 0x73, 0x6d, 0x39, 0x30, 0x5f, 0x6d, 0x6d, 0x61, 0x5f
        /*0052*/ 	.byte	0x74, 0x6d, 0x61, 0x5f, 0x67, 0x6d, 0x6d, 0x61, 0x5f, 0x73, 0x73, 0x5f, 0x77, 0x61, 0x72, 0x70
        /*0062*/ 	.byte	0x73, 0x70, 0x65, 0x63, 0x69, 0x61, 0x6c, 0x69, 0x7a, 0x65, 0x64, 0x2e, 0x68, 0x70, 0x70, 0x00
	.type		__unnamed_1,@object
	.size		__unnamed_1,(.L_0 - __unnamed_1)
__unnamed_1:
        /*0072*/ 	.byte	0x76, 0x6f, 0x69, 0x64, 0x20, 0x63, 0x75, 0x74, 0x6c, 0x61, 0x73, 0x73, 0x3a, 0x3a, 0x67, 0x65
        /* <DEDUP_REMOVED lines=177> */
        /*0b92*/ 	.byte	0x69, 0x64, 0x65, 0x6e, 0x74, 0x69, 0x74, 0x79, 0x5d, 0x00
.L_0:


//--------------------- .nv.shared._ZN7cutlass13device_kernelINS_4gemm6kernel13GemmUniversalIN4cute5tupleIJiiiiEEENS1_10collective13CollectiveMmaINS1_34MainloopSm90TmaGmmaWarpSpecializedILi5ENS5_IJNS4_1CILi1EEENSA_ILi2EEESB_EEENS1_35KernelTmaWarpSpecializedCooperativeEEENS5_IJNSA_ILi128EEENSA_ILi256EEENSA_ILi64EEEEEENS_10tfloat32_tENS5_IJlSB_lEEESK_SL_NS4_8TiledMMAINS4_8MMA_AtomIJNS4_4SM904GMMA30MMA_64x256x8_F32TF32TF32_SS_TNILNSP_7ScaleInE1ELSR_1EEEEEENS4_6LayoutINS5_IJSC_SB_SB_EEENS5_IJSB_NSA_ILi0EEESW_EEEEENS5_IJNS4_10UnderscoreESZ_SZ_EEEEENS4_23SM90_TMA_LOAD_MULTICASTENS4_14ComposedLayoutINS4_7SwizzleILi3ELi4ELi3EEENS4_18smem_ptr_flag_bitsILi32EEENSU_INS5_IJNSA_ILi8EEENSA_ILi32EEEEEENS5_IJS19_SB_EEEEEEEvNS4_8identityENS4_13SM90_TMA_LOADES1D_vS1E_EENS_8epilogue10collective6detail29Sm90TmaWarpSpecializedAdapterINS1I_15DefaultEpilogueISK_SL_SL_NS1H_6thread17LinearCombinationISK_Li1EffLNS1M_9ScaleType4KindE0ELNS_15FloatRoundStyleE2ESK_EENS1_15EpilogueDefaultEEEEEvvEEEEvNT_6ParamsE --------------------------
	.section	.nv.shared._ZN7cutlass13device_kernelINS_4gemm6kernel13GemmUniversalIN4cute5tupleIJiiiiEEENS1_10collective13CollectiveMmaINS1_34MainloopSm90TmaGmmaWarpSpecializedILi5ENS5_IJNS4_1CILi1EEENSA_ILi2EEESB_EEENS1_35KernelTmaWarpSpecializedCooperativeEEENS5_IJNSA_ILi128EEENSA_ILi256EEENSA_ILi64EEEEEENS_10tfloat32_tENS5_IJlSB_lEEESK_SL_NS4_8TiledMMAINS4_8MMA_AtomIJNS4_4SM904GMMA30MMA_64x256x8_F32TF32TF32_SS_TNILNSP_7ScaleInE1ELSR_1EEEEEENS4_6LayoutINS5_IJSC_SB_SB_EEENS5_IJSB_NSA_ILi0EEESW_EEEEENS5_IJNS4_10UnderscoreESZ_SZ_EEEEENS4_23SM90_TMA_LOAD_MULTICASTENS4_14ComposedLayoutINS4_7SwizzleILi3ELi4ELi3EEENS4_18smem_ptr_flag_bitsILi32EEENSU_INS5_IJNSA_ILi8EEENSA_ILi32EEEEEENS5_IJS19_SB_EEEEEEEvNS4_8identityENS4_13SM90_TMA_LOADES1D_vS1E_EENS_8epilogue10collective6detail29Sm90TmaWarpSpecializedAdapterINS1I_15DefaultEpilogueISK_SL_SL_NS1H_6thread17LinearCombinationISK_Li1EffLNS1M_9ScaleType4KindE0ELNS_15FloatRoundStyleE2ESK_EENS1_15EpilogueDefaultEEEEEvvEEEEvNT_6ParamsE,"aw",@nobits
	.sectionflags	@""
	.align	16
	.zero		1024


//--------------------- .nv.shared.reserved.0     --------------------------
	.section	.nv.shared.reserved.0,"aw",@nobits
	.weak		__nv_reservedSMEM_offset_0_alias
	.size		__nv_reservedSMEM_offset_0_alias, 0, 0
	.other		__nv_reservedSMEM_offset_0_alias,@"STO_CUDA_RESERVED_SHARED STV_DEFAULT"
__nv_reservedSMEM_offset_0_alias:
	.zero		0


//--------------------- .nv.global                --------------------------
	.section	.nv.global,"aw",@nobits
.nv.global:
	.type		_ZN39_INTERNAL_b277fbdc_4_k_cu_3e5120a3_62624cute1_E,@object
	.size		_ZN39_INTERNAL_b277fbdc_4_k_cu_3e5120a3_62624cute1_E,(_ZN39_INTERNAL_b277fbdc_4_k_cu_3e5120a3_62624cuda3std3__45__cpo6cbeginE - _ZN39_INTERNAL_b277fbdc_4_k_cu_3e5120a3_62624cute1_E)
_ZN39_INTERNAL_b277fbdc_4_k_cu_3e5120a3_62624cute1_E:
	.zero		1
	.type		_ZN39_INTERNAL_b277fbdc_4_k_cu_3e5120a3_62624cuda3std3__45__cpo6cbeginE,@object
	.size		_ZN39_INTERNAL_b277fbdc_4_k_cu_3e5120a3_62624cuda3std3__45__cpo6cbeginE,(_ZN39_INTERNAL_b277fbdc_4_k_cu_3e5120a3_62624cuda3std3__48in_placeE - _ZN39_INTERNAL_b277fbdc_4_k_cu_3e5120a3_62624cuda3std3__45__cpo6cbeginE)
_ZN39_INTERNAL_b277fbdc_4_k_cu_3e5120a3_62624cuda3std3__45__cpo6cbeginE:
	.zero		1
	.type		_ZN39_INTERNAL_b277fbdc_4_k_cu_3e5120a3_62624cuda3std3__48in_placeE,@object
	.size		_ZN39_INTERNAL_b277fbdc_4_k_cu_3e5120a3_62624cuda3std3__48in_placeE,(_ZN39_INTERNAL_b277fbdc_4_k_cu_3e5120a3_62624cuda3std6ranges3__45__cpo9iter_moveE - _ZN39_INTERNAL_b277fbdc_4_k_cu_3e5120a3_62624cuda3std3__48in_placeE)
_ZN39_INTERNAL_b277fbdc_4_k_cu_3e5120a3_62624cuda3std3__48in_placeE:
	.zero		1
	.type		_ZN39_INTERNAL_b277fbdc_4_k_cu_3e5120a3_62624cuda3std6ranges3__45__cpo9iter_moveE,@object
	.size		_ZN39_INTERNAL_b277fbdc_4_k_cu_3e5120a3_62624cuda3std6ranges3__45__cpo9iter_moveE,(_ZN39_INTERNAL_b277fbdc_4_k_cu_3e5120a3_62624cuda3std3__45__cpo5beginE - _ZN39_INTERNAL_b277fbdc_4_k_cu_3e5120a3_62624cuda3std6ranges3__45__cpo9iter_moveE)
_ZN39_INTERNAL_b277fbdc_4_k_cu_3e5120a3_62624cuda3std6ranges3__45__cpo9iter_moveE:
	.zero		1
	.type		_ZN39_INTERNAL_b277fbdc_4_k_cu_3e5120a3_62624cuda3std3__45__cpo5beginE,@object
	.size		_ZN39_INTERNAL_b277fbdc_4_k_cu_3e5120a3_62624cuda3std3__45__cpo5beginE,(_ZN39_INTERNAL_b277fbdc_4_k_cu_3e5120a3_62624cuda3std3__441_GLOBAL__N__b277fbdc_4_k_cu_3e5120a3_62626ignoreE - _ZN39_INTERNAL_b277fbdc_4_k_cu_3e5120a3_62624cuda3std3__45__cpo5beginE)
_ZN39_INTERNAL_b277fbdc_4_k_cu_3e5120a3_62624cuda3std3__45__cpo5beginE:
	.zero		1
	.type		_ZN39_INTERNAL_b277fbdc_4_k_cu_3e5120a3_62624cuda3std3__441_GLOBAL__N__b277fbdc_4_k_cu_3e5120a3_62626ignoreE,@object
	.size		_ZN39_INTERNAL_b277fbdc_4_k_cu_3e5120a3_62624cuda3std3__441_GLOBAL__N__b277fbdc_4_k_cu_3e5120a3_62626ignoreE,(_ZN39_INTERNAL_b277fbdc_4_k_cu_3e5120a3_62624cute7productE - _ZN39_INTERNAL_b277fbdc_4_k_cu_3e5120a3_62624cuda3std3__441_GLOBAL__N__b277fbdc_4_k_cu_3e5120a3_62626ignoreE)
_ZN39_INTERNAL_b277fbdc_4_k_cu_3e5120a3_62624cuda3std3__441_GLOBAL__N__b277fbdc_4_k_cu_3e5120a3_62626ignoreE:
	.zero		1
	.type		_ZN39_INTERNAL_b277fbdc_4_k_cu_3e5120a3_62624cute7productE,@object
	.size		_ZN39_INTERNAL_b277fbdc_4_k_cu_3e5120a3_62624cute7productE,(_ZN39_INTERNAL_b277fbdc_4_k_cu_3e5120a3_62624cuda3std3__45__cpo3endE - _ZN39_INTERNAL_b277fbdc_4_k_cu_3e5120a3_62624cute7productE)
_ZN39_INTERNAL_b277fbdc_4_k_cu_3e5120a3_62624cute7productE:
	.zero		1
	.type		_ZN39_INTERNAL_b277fbdc_4_k_cu_3e5120a3_62624cuda3std3__45__cpo3endE,@object
	.size		_ZN39_INTERNAL_b277fbdc_4_k_cu_3e5120a3_62624cuda3std3__45__cpo3endE,(_ZN39_INTERNAL_b277fbdc_4_k_cu_3e5120a3_62624cuda3std3__419piecewise_constructE - _ZN39_INTERNAL_b277fbdc_4_k_cu_3e5120a3_62624cuda3std3__45__cpo3endE)
_ZN39_INTERNAL_b277fbdc_4_k_cu_3e5120a3_62624cuda3std3__45__cpo3endE:
	.zero		1
	.type		_ZN39_INTERNAL_b277fbdc_4_k_cu_3e5120a3_62624cuda3std3__419piecewise_constructE,@object
	.size		_ZN39_INTERNAL_b277fbdc_4_k_cu_3e5120a3_62624cuda3std3__419piecewise_constructE,(_ZN39_INTERNAL_b277fbdc_4_k_cu_3e5120a3_62624cuda3std3__45__cpo4cendE - _ZN39_INTERNAL_b277fbdc_4_k_cu_3e5120a3_62624cuda3std3__419piecewise_constructE)
_ZN39_INTERNAL_b277fbdc_4_k_cu_3e5120a3_62624cuda3std3__419piecewise_constructE:
	.zero		1
	.type		_ZN39_INTERNAL_b277fbdc_4_k_cu_3e5120a3_62624cuda3std3__45__cpo4cendE,@object
	.size		_ZN39_INTERNAL_b277fbdc_4_k_cu_3e5120a3_62624cuda3std3__45__cpo4cendE,(_ZN39_INTERNAL_b277fbdc_4_k_cu_3e5120a3_62624cuda3std6ranges3__45__cpo4swapE - _ZN39_INTERNAL_b277fbdc_4_k_cu_3e5120a3_62624cuda3std3__45__cpo4cendE)
_ZN39_INTERNAL_b277fbdc_4_k_cu_3e5120a3_62624cuda3std3__45__cpo4cendE:
	.zero		1
	.type		_ZN39_INTERNAL_b277fbdc_4_k_cu_3e5120a3_62624cuda3std6ranges3__45__cpo4swapE,@object
	.size		_ZN39_INTERNAL_b277fbdc_4_k_cu_3e5120a3_62624cuda3std6ranges3__45__cpo4swapE,(.L_8 - _ZN39_INTERNAL_b277fbdc_4_k_cu_3e5120a3_62624cuda3std6ranges3__45__cpo4swapE)
_ZN39_INTERNAL_b277fbdc_4_k_cu_3e5120a3_62624cuda3std6ranges3__45__cpo4swapE:
	.zero		1
.L_8:


//--------------------- .nv.constant0._ZN7cutlass13device_kernelINS_4gemm6kernel13GemmUniversalIN4cute5tupleIJiiiiEEENS1_10collective13CollectiveMmaINS1_34MainloopSm90TmaGmmaWarpSpecializedILi5ENS5_IJNS4_1CILi1EEENSA_ILi2EEESB_EEENS1_35KernelTmaWarpSpecializedCooperativeEEENS5_IJNSA_ILi128EEENSA_ILi256EEENSA_ILi64EEEEEENS_10tfloat32_tENS5_IJlSB_lEEESK_SL_NS4_8TiledMMAINS4_8MMA_AtomIJNS4_4SM904GMMA30MMA_64x256x8_F32TF32TF32_SS_TNILNSP_7ScaleInE1ELSR_1EEEEEENS4_6LayoutINS5_IJSC_SB_SB_EEENS5_IJSB_NSA_ILi0EEESW_EEEEENS5_IJNS4_10UnderscoreESZ_SZ_EEEEENS4_23SM90_TMA_LOAD_MULTICASTENS4_14ComposedLayoutINS4_7SwizzleILi3ELi4ELi3EEENS4_18smem_ptr_flag_bitsILi32EEENSU_INS5_IJNSA_ILi8EEENSA_ILi32EEEEEENS5_IJS19_SB_EEEEEEEvNS4_8identityENS4_13SM90_TMA_LOADES1D_vS1E_EENS_8epilogue10collective6detail29Sm90TmaWarpSpecializedAdapterINS1I_15DefaultEpilogueISK_SL_SL_NS1H_6thread17LinearCombinationISK_Li1EffLNS1M_9ScaleType4KindE0ELNS_15FloatRoundStyleE2ESK_EENS1_15EpilogueDefaultEEEEEvvEEEEvNT_6ParamsE --------------------------
	.section	.nv.constant0._ZN7cutlass13device_kernelINS_4gemm6kernel13GemmUniversalIN4cute5tupleIJiiiiEEENS1_10collective13CollectiveMmaINS1_34MainloopSm90TmaGmmaWarpSpecializedILi5ENS5_IJNS4_1CILi1EEENSA_ILi2EEESB_EEENS1_35KernelTmaWarpSpecializedCooperativeEEENS5_IJNSA_ILi128EEENSA_ILi256EEENSA_ILi64EEEEEENS_10tfloat32_tENS5_IJlSB_lEEESK_SL_NS4_8TiledMMAINS4_8MMA_AtomIJNS4_4SM904GMMA30MMA_64x256x8_F32TF32TF32_SS_TNILNSP_7ScaleInE1ELSR_1EEEEEENS4_6LayoutINS5_IJSC_SB_SB_EEENS5_IJSB_NSA_ILi0EEESW_EEEEENS5_IJNS4_10UnderscoreESZ_SZ_EEEEENS4_23SM90_TMA_LOAD_MULTICASTENS4_14ComposedLayoutINS4_7SwizzleILi3ELi4ELi3EEENS4_18smem_ptr_flag_bitsILi32EEENSU_INS5_IJNSA_ILi8EEENSA_ILi32EEEEEENS5_IJS19_SB_EEEEEEEvNS4_8identityENS4_13SM90_TMA_LOADES1D_vS1E_EENS_8epilogue10collective6detail29Sm90TmaWarpSpecializedAdapterINS1I_15DefaultEpilogueISK_SL_SL_NS1H_6thread17LinearCombinationISK_Li1EffLNS1M_9ScaleType4KindE0ELNS_15FloatRoundStyleE2ESK_EENS1_15EpilogueDefaultEEEEEvvEEEEvNT_6ParamsE,"a",@progbits
	.sectionflags	@""
	.align	4
.nv.constant0._ZN7cutlass13device_kernelINS_4gemm6kernel13GemmUniversalIN4cute5tupleIJiiiiEEENS1_10collective13CollectiveMmaINS1_34MainloopSm90TmaGmmaWarpSpecializedILi5ENS5_IJNS4_1CILi1EEENSA_ILi2EEESB_EEENS1_35KernelTmaWarpSpecializedCooperativeEEENS5_IJNSA_ILi128EEENSA_ILi256EEENSA_ILi64EEEEEENS_10tfloat32_tENS5_IJlSB_lEEESK_SL_NS4_8TiledMMAINS4_8MMA_AtomIJNS4_4SM904GMMA30MMA_64x256x8_F32TF32TF32_SS_TNILNSP_7ScaleInE1ELSR_1EEEEEENS4_6LayoutINS5_IJSC_SB_SB_EEENS5_IJSB_NSA_ILi0EEESW_EEEEENS5_IJNS4_10UnderscoreESZ_SZ_EEEEENS4_23SM90_TMA_LOAD_MULTICASTENS4_14ComposedLayoutINS4_7SwizzleILi3ELi4ELi3EEENS4_18smem_ptr_flag_bitsILi32EEENSU_INS5_IJNSA_ILi8EEENSA_ILi32EEEEEENS5_IJS19_SB_EEEEEEEvNS4_8identityENS4_13SM90_TMA_LOADES1D_vS1E_EENS_8epilogue10collective6detail29Sm90TmaWarpSpecializedAdapterINS1I_15DefaultEpilogueISK_SL_SL_NS1H_6thread17LinearCombinationISK_Li1EffLNS1M_9ScaleType4KindE0ELNS_15FloatRoundStyleE2ESK_EENS1_15EpilogueDefaultEEEEEvvEEEEvNT_6ParamsE:
	.zero		1664


//--------------------- SYMBOLS --------------------------

	.type		.nv.reservedSmem.offset0,@object
	.size		.nv.reservedSmem.offset0,0x4
	.type		__assertfail,@function
